	.headerflags	@"EF_CUDA_TEXMODE_UNIFIED EF_CUDA_64BIT_ADDRESS EF_CUDA_ACCELERATORS EF_CUDA_SM90 EF_CUDA_VIRTUAL_SM(EF_CUDA_SM90)"
	.elftype	@"ET_EXEC"


//--------------------- .nv.info                  --------------------------
	.section	.nv.info,"",@"SHT_CUDA_INFO"
	.align	4


	//----- nvinfo : EIATTR_REGCOUNT
	.align		4
        /*0000*/ 	.byte	0x04, 0x2f
        /*0002*/ 	.short	(.L_3 - .L_2)
	.align		4
.L_2:
        /*0004*/ 	.word	index@(triton_poi_fused__native_batch_norm_legit_no_training_relu_7)
        /*0008*/ 	.word	0x00000028


	//----- nvinfo : EIATTR_MIN_STACK_SIZE
	.align		4
.L_3:
        /*000c*/ 	.byte	0x04, 0x12
        /*000e*/ 	.short	(.L_5 - .L_4)
	.align		4
.L_4:
        /*0010*/ 	.word	index@(triton_poi_fused__native_batch_norm_legit_no_training_relu_7)
        /*0014*/ 	.word	0x00000000


	//----- nvinfo : EIATTR_FRAME_SIZE
	.align		4
.L_5:
        /*0018*/ 	.byte	0x04, 0x11
        /*001a*/ 	.short	(.L_7 - .L_6)
	.align		4
.L_6:
        /*001c*/ 	.word	index@(triton_poi_fused__native_batch_norm_legit_no_training_relu_7)
        /*0020*/ 	.word	0x00000000


	//----- nvinfo : EIATTR_MIN_STACK_SIZE
	.align		4
.L_7:
        /*0024*/ 	.byte	0x04, 0x12
        /*0026*/ 	.short	(.L_9 - .L_8)
	.align		4
.L_8:
        /*0028*/ 	.word	index@(triton_poi_fused__native_batch_norm_legit_no_training_relu_7)
        /*002c*/ 	.word	0x00000000
.L_9:


//--------------------- .nv.info.triton_poi_fused__native_batch_norm_legit_no_training_relu_7 --------------------------
	.section	.nv.info.triton_poi_fused__native_batch_norm_legit_no_training_relu_7,"",@"SHT_CUDA_INFO"
	.sectionflags	@""
	.align	4


	//----- nvinfo : EIATTR_CUDA_API_VERSION
	.align		4
        /*0000*/ 	.byte	0x04, 0x37
        /*0002*/ 	.short	(.L_11 - .L_10)
.L_10:
        /*0004*/ 	.word	0x0000007c


	//----- nvinfo : EIATTR_KPARAM_INFO
	.align		4
.L_11:
        /*0008*/ 	.byte	0x04, 0x17
        /*000a*/ 	.short	(.L_13 - .L_12)
.L_12:
        /*000c*/ 	.word	0x00000000
        /*0010*/ 	.short	0x0007
        /*0012*/ 	.short	0x0034
        /*0014*/ 	.byte	0x00, 0xf0, 0x11, 0x00


	//----- nvinfo : EIATTR_KPARAM_INFO
	.align		4
.L_13:
        /*0018*/ 	.byte	0x04, 0x17
        /*001a*/ 	.short	(.L_15 - .L_14)
.L_14:
        /*001c*/ 	.word	0x00000000
        /*0020*/ 	.short	0x0006
        /*0022*/ 	.short	0x0030
        /*0024*/ 	.byte	0x00, 0xf0, 0x11, 0x00


	//----- nvinfo : EIATTR_KPARAM_INFO
	.align		4
.L_15:
        /*0028*/ 	.byte	0x04, 0x17
        /*002a*/ 	.short	(.L_17 - .L_16)
.L_16:
        /*002c*/ 	.word	0x00000000
        /*0030*/ 	.short	0x0005
        /*0032*/ 	.short	0x0028
        /*0034*/ 	.byte	0x00, 0xf4, 0x21, 0x00


	//----- nvinfo : EIATTR_KPARAM_INFO
	.align		4
.L_17:
        /*0038*/ 	.byte	0x04, 0x17
        /*003a*/ 	.short	(.L_19 - .L_18)
.L_18:
        /*003c*/ 	.word	0x00000000
        /*0040*/ 	.short	0x0004
        /*0042*/ 	.short	0x0020
        /*0044*/ 	.byte	0x00, 0xf4, 0x21, 0x00


	//----- nvinfo : EIATTR_KPARAM_INFO
	.align		4
.L_19:
        /*0048*/ 	.byte	0x04, 0x17
        /*004a*/ 	.short	(.L_21 - .L_20)
.L_20:
        /*004c*/ 	.word	0x00000000
        /*0050*/ 	.short	0x0003
        /*0052*/ 	.short	0x0018
        /*0054*/ 	.byte	0x00, 0xf4, 0x21, 0x00


	//----- nvinfo : EIATTR_KPARAM_INFO
	.align		4
.L_21:
        /*0058*/ 	.byte	0x04, 0x17
        /*005a*/ 	.short	(.L_23 - .L_22)
.L_22:
        /*005c*/ 	.word	0x00000000
        /*0060*/ 	.short	0x0002
        /*0062*/ 	.short	0x0010
        /*0064*/ 	.byte	0x00, 0xf4, 0x21, 0x00


	//----- nvinfo : EIATTR_KPARAM_INFO
	.align		4
.L_23:
        /*0068*/ 	.byte	0x04, 0x17
        /*006a*/ 	.short	(.L_25 - .L_24)
.L_24:
        /*006c*/ 	.word	0x00000000
        /*0070*/ 	.short	0x0001
        /*0072*/ 	.short	0x0008
        /*0074*/ 	.byte	0x00, 0xf4, 0x21, 0x00


	//----- nvinfo : EIATTR_KPARAM_INFO
	.align		4
.L_25:
        /*0078*/ 	.byte	0x04, 0x17
        /*007a*/ 	.short	(.L_27 - .L_26)
.L_26:
        /*007c*/ 	.word	0x00000000
        /*0080*/ 	.short	0x0000
        /*0082*/ 	.short	0x0000
        /*0084*/ 	.byte	0x00, 0xf4, 0x21, 0x00


	//----- nvinfo : EIATTR_SPARSE_MMA_MASK
	.align		4
.L_27:
        /*0088*/ 	.byte	0x03, 0x50
        /*008a*/ 	.short	0x0000


	//----- nvinfo : EIATTR_MAXREG_COUNT
	.align		4
        /*008c*/ 	.byte	0x03, 0x1b
        /*008e*/ 	.short	0x00ff


	//----- nvinfo : EIATTR_EXIT_INSTR_OFFSETS
	.align		4
        /*0090*/ 	.byte	0x04, 0x1c
        /*0092*/ 	.short	(.L_29 - .L_28)


	//   ....[0]....
.L_28:
        /*0094*/ 	.word	0x00001c30


	//   ....[1]....
        /*0098*/ 	.word	0x00001c70


	//----- nvinfo : EIATTR_REQNTID
	.align		4
.L_29:
        /*009c*/ 	.byte	0x04, 0x10
        /*009e*/ 	.short	(.L_31 - .L_30)
.L_30:
        /*00a0*/ 	.word	0x00000100
        /*00a4*/ 	.word	0x00000001
        /*00a8*/ 	.word	0x00000001


	//----- nvinfo : EIATTR_CBANK_PARAM_SIZE
	.align		4
.L_31:
        /*00ac*/ 	.byte	0x03, 0x19
        /*00ae*/ 	.short	0x0038


	//----- nvinfo : EIATTR_PARAM_CBANK
	.align		4
        /*00b0*/ 	.byte	0x04, 0x0a
        /*00b2*/ 	.short	(.L_33 - .L_32)
	.align		4
.L_32:
        /*00b4*/ 	.word	index@(.nv.constant0.triton_poi_fused__native_batch_norm_legit_no_training_relu_7)
        /*00b8*/ 	.short	0x0210
        /*00ba*/ 	.short	0x0038


	//----- nvinfo : EIATTR_SW_WAR
	.align		4
.L_33:
        /*00bc*/ 	.byte	0x04, 0x36
        /*00be*/ 	.short	(.L_35 - .L_34)
.L_34:
        /*00c0*/ 	.word	0x00000008
.L_35:


//--------------------- .nv.callgraph             --------------------------
	.section	.nv.callgraph,"",@"SHT_CUDA_CALLGRAPH"
	.align	4
	.sectionentsize	8
	.align		4
        /*0000*/ 	.word	0x00000000
	.align		4
        /*0004*/ 	.word	0xffffffff
	.align		4
        /*0008*/ 	.word	0x00000000
	.align		4
        /*000c*/ 	.word	0xfffffffe
	.align		4
        /*0010*/ 	.word	0x00000000
	.align		4
        /*0014*/ 	.word	0xfffffffd
	.align		4
        /*0018*/ 	.word	0x00000000
	.align		4
        /*001c*/ 	.word	0xfffffffc


//--------------------- .nv.constant4             --------------------------
	.section	.nv.constant4,"a",@progbits
	.align	8
	.align		8
.nv.constant4:
        /*0000*/ 	.dword	_$_str
	.align		8
        /*0008*/ 	.dword	_$_str_$_2


//--------------------- .text.triton_poi_fused__native_batch_norm_legit_no_training_relu_7 --------------------------
	.section	.text.triton_poi_fused__native_batch_norm_legit_no_training_relu_7,"ax",@progbits
	.sectionflags	@"SHF_BARRIERS=1"
	.align	128
        .global         triton_poi_fused__native_batch_norm_legit_no_training_relu_7
        .type           triton_poi_fused__native_batch_norm_legit_no_training_relu_7,@function
        .size           triton_poi_fused__native_batch_norm_legit_no_training_relu_7,(.L_x_1 - triton_poi_fused__native_batch_norm_legit_no_training_relu_7)
        .other          triton_poi_fused__native_batch_norm_legit_no_training_relu_7,@"STO_CUDA_ENTRY STV_DEFAULT"
triton_poi_fused__native_batch_norm_legit_no_training_relu_7:
.text.triton_poi_fused__native_batch_norm_legit_no_training_relu_7:
[----:B------:R-:W0:Y:S01]  /*0000*/  LDC R1, c[0x0][0x28] ;  /* 0x00000a00ff017b82 */ /* 0x000e220000000800 */
[----:B------:R-:W1:Y:S07]  /*0010*/  S2R R35, SR_TID.X ;  /* 0x0000000000237919 */ /* 0x000e6e0000002100 */
[----:B------:R-:W2:Y:S01]  /*0020*/  S2UR UR4, SR_CTAID.Y ;  /* 0x00000000000479c3 */ /* 0x000ea20000002600 */
[----:B------:R-:W-:Y:S01]  /*0030*/  ULDC.64 UR22, c[0x0][0x208] ;  /* 0x0000820000167ab9 */ /* 0x000fe20000000a00 */
[----:B------:R-:W3:Y:S06]  /*0040*/  S2R R0, SR_CTAID.X ;  /* 0x0000000000007919 */ /* 0x000eec0000002500 */
[----:B------:R-:W4:Y:S08]  /*0050*/  LDC.64 R36, c[0x0][0x210] ;  /* 0x00008400ff247b82 */ /* 0x000f300000000a00 */
[----:B------:R-:W5:Y:S01]  /*0060*/  LDC.64 R22, c[0x0][0x218] ;  /* 0x00008600ff167b82 */ /* 0x000f620000000a00 */
[----:B--2---:R-:W-:-:S06]  /*0070*/  USHF.L.U32 UR4, UR4, 0x4, URZ ;  /* 0x0000000404047899 */ /* 0x004fcc000800063f */
[----:B------:R-:W-:Y:S02]  /*0080*/  MOV R3, UR4 ;  /* 0x0000000400037c02 */ /* 0x000fe40008000f00 */
[----:B-1----:R-:W-:-:S04]  /*0090*/  SHF.L.U32 R2, R35, 0x2, RZ ;  /* 0x0000000223027819 */ /* 0x002fc800000006ff */
[----:B------:R-:W-:Y:S02]  /*00a0*/  LOP3.LUT R2, R3, 0xc, R2, 0xf8, !PT ;  /* 0x0000000c03027812 */ /* 0x000fe400078ef802 */
[----:B------:R-:W-:Y:S02]  /*00b0*/  SHF.R.U32.HI R3, RZ, 0x2, R35 ;  /* 0x00000002ff037819 */ /* 0x000fe40000011623 */
[C---:B------:R-:W-:Y:S01]  /*00c0*/  ISETP.GE.AND P4, PT, R2.reuse, 0x600, PT ;  /* 0x000006000200780c */ /* 0x040fe20003f86270 */
[----:B------:R-:W-:Y:S01]  /*00d0*/  IMAD.HI R4, R2, 0x2aaaaaab, RZ ;  /* 0x2aaaaaab02047827 */ /* 0x000fe200078e02ff */
[----:B------:R-:W-:-:S04]  /*00e0*/  SGXT.U32 R3, R3, 0x6 ;  /* 0x000000060303781a */ /* 0x000fc80000000000 */
[----:B------:R-:W-:Y:S02]  /*00f0*/  SHF.R.U32.HI R5, RZ, 0x1f, R4 ;  /* 0x0000001fff057819 */ /* 0x000fe40000011604 */
[----:B---3--:R-:W-:Y:S02]  /*0100*/  PRMT R3, R3, 0x6540, R0 ;  /* 0x0000654003037816 */ /* 0x008fe40000000000 */
[----:B------:R-:W-:Y:S02]  /*0110*/  LEA.HI.SX32 R5, R4, R5, 0x1a ;  /* 0x0000000504057211 */ /* 0x000fe400078fd2ff */
[C---:B------:R-:W-:Y:S02]  /*0120*/  LOP3.LUT R4, R3.reuse, 0x40, RZ, 0xfc, !PT ;  /* 0x0000004003047812 */ /* 0x040fe400078efcff */
[----:B------:R-:W-:Y:S01]  /*0130*/  LOP3.LUT R6, R3, 0x80, RZ, 0xfc, !PT ;  /* 0x0000008003067812 */ /* 0x000fe200078efcff */
[----:B------:R-:W-:Y:S01]  /*0140*/  IMAD R33, R5, -0x180, R2 ;  /* 0xfffffe8005217824 */ /* 0x000fe200078e0202 */
[----:B------:R-:W-:-:S02]  /*0150*/  LOP3.LUT R7, R3, 0xc0, RZ, 0xfc, !PT ;  /* 0x000000c003077812 */ /* 0x000fc400078efcff */
[----:B------:R-:W-:Y:S01]  /*0160*/  ISETP.LT.AND P0, PT, R3, 0x3c1, !P4 ;  /* 0x000003c10300780c */ /* 0x000fe20006701270 */
[----:B------:R-:W-:Y:S01]  /*0170*/  IMAD R2, R5, 0x5a180, R33 ;  /* 0x0005a18005027824 */ /* 0x000fe200078e0221 */
[----:B------:R-:W-:Y:S02]  /*0180*/  ISETP.LT.AND P3, PT, R7, 0x3c1, !P4 ;  /* 0x000003c10700780c */ /* 0x000fe40006761270 */
[----:B------:R-:W-:Y:S02]  /*0190*/  CS2R R20, SRZ ;  /* 0x0000000000147805 */ /* 0x000fe4000001ff00 */
[----:B------:R-:W-:Y:S01]  /*01a0*/  ISETP.LT.AND P1, PT, R4, 0x3c1, !P4 ;  /* 0x000003c10400780c */ /* 0x000fe20006721270 */
[----:B------:R-:W-:Y:S01]  /*01b0*/  IMAD R3, R3, 0x180, R2 ;  /* 0x0000018003037824 */ /* 0x000fe200078e0202 */
[----:B------:R-:W-:Y:S01]  /*01c0*/  ISETP.LT.AND P2, PT, R6, 0x3c1, !P4 ;  /* 0x000003c10600780c */ /* 0x000fe20006741270 */
[----:B-----5:R-:W-:Y:S01]  /*01d0*/  IMAD.WIDE R24, R33, 0x4, R22 ;  /* 0x0000000421187825 */ /* 0x020fe200078e0216 */
[----:B------:R-:W-:-:S02]  /*01e0*/  CS2R R4, SRZ ;  /* 0x0000000000047805 */ /* 0x000fc4000001ff00 */
[----:B------:R-:W-:Y:S01]  /*01f0*/  IADD3 R27, R3, 0xc000, RZ ;  /* 0x0000c000031b7810 */ /* 0x000fe20007ffe0ff */
[C---:B------:R-:W-:Y:S01]  /*0200*/  VIADD R9, R3.reuse, 0x6000 ;  /* 0x0000600003097836 */ /* 0x040fe20000000000 */
[----:B------:R-:W-:Y:S01]  /*0210*/  IADD3 R13, R3, 0x12000, RZ ;  /* 0x00012000030d7810 */ /* 0x000fe20007ffe0ff */
[--C-:B----4-:R-:W-:Y:S01]  /*0220*/  IMAD.WIDE R10, R3, 0x4, R36.reuse ;  /* 0x00000004030a7825 */ /* 0x110fe200078e0224 */
[----:B------:R-:W-:Y:S02]  /*0230*/  CS2R R22, SRZ ;  /* 0x0000000000167805 */ /* 0x000fe4000001ff00 */
[----:B------:R-:W-:Y:S01]  /*0240*/  CS2R R6, SRZ ;  /* 0x0000000000067805 */ /* 0x000fe2000001ff00 */
[----:B------:R-:W-:-:S04]  /*0250*/  IMAD.WIDE R2, R9, 0x4, R36 ;  /* 0x0000000409027825 */ /* 0x000fc800078e0224 */
[--C-:B------:R-:W-:Y:S01]  /*0260*/  IMAD.WIDE R26, R27, 0x4, R36.reuse ;  /* 0x000000041b1a7825 */ /* 0x100fe200078e0224 */
[----:B------:R-:W2:Y:S03]  /*0270*/  @P0 LDG.E.EL.128 R4, desc[UR22][R10.64] ;  /* 0x000000160a040981 */ /* 0x000ea6000c2e1d00 */
[----:B------:R-:W-:-:S05]  /*0280*/  IMAD.WIDE R36, R13, 0x4, R36 ;  /* 0x000000040d247825 */ /* 0x000fca00078e0224 */
[----:B------:R1:W3:Y:S02]  /*0290*/  @P3 LDG.E.EL.128 R20, desc[UR22][R36.64] ;  /* 0x0000001624143981 */ /* 0x0002e4000c2e1d00 */
[----:B-1----:R-:W1:Y:S01]  /*02a0*/  LDC.64 R36, c[0x0][0x220] ;  /* 0x00008800ff247b82 */ /* 0x002e620000000a00 */
[----:B------:R-:W-:Y:S02]  /*02b0*/  CS2R R12, SRZ ;  /* 0x00000000000c7805 */ /* 0x000fe4000001ff00 */
[----:B------:R-:W-:Y:S02]  /*02c0*/  CS2R R14, SRZ ;  /* 0x00000000000e7805 */ /* 0x000fe4000001ff00 */
[----:B------:R-:W-:Y:S02]  /*02d0*/  CS2R R16, SRZ ;  /* 0x0000000000107805 */ /* 0x000fe4000001ff00 */
[----:B------:R-:W-:Y:S02]  /*02e0*/  CS2R R18, SRZ ;  /* 0x0000000000127805 */ /* 0x000fe4000001ff00 */
[----:B------:R-:W-:-:S02]  /*02f0*/  CS2R R8, SRZ ;  /* 0x0000000000087805 */ /* 0x000fc4000001ff00 */
[----:B------:R-:W-:Y:S02]  /*0300*/  CS2R R10, SRZ ;  /* 0x00000000000a7805 */ /* 0x000fe4000001ff00 */
[----:B------:R-:W-:Y:S02]  /*0310*/  CS2R R28, SRZ ;  /* 0x00000000001c7805 */ /* 0x000fe4000001ff00 */
[----:B------:R-:W-:Y:S01]  /*0320*/  CS2R R30, SRZ ;  /* 0x00000000001e7805 */ /* 0x000fe2000001ff00 */
[----:B------:R4:W5:Y:S04]  /*0330*/  @P1 LDG.E.EL.128 R12, desc[UR22][R2.64] ;  /* 0x00000016020c1981 */ /* 0x000968000c2e1d00 */
[----:B------:R-:W2:Y:S04]  /*0340*/  @!P4 LDG.E.EL.128 R8, desc[UR22][R24.64] ;  /* 0x000000161808c981 */ /* 0x000ea8000c2e1d00 */
[----:B------:R-:W3:Y:S01]  /*0350*/  @P2 LDG.E.EL.128 R16, desc[UR22][R26.64] ;  /* 0x000000161a102981 */ /* 0x000ee2000c2e1d00 */
[----:B----4-:R-:W4:Y:S01]  /*0360*/  LDC.64 R2, c[0x0][0x228] ;  /* 0x00008a00ff027b82 */ /* 0x010f220000000a00 */
[----:B-1----:R-:W-:-:S05]  /*0370*/  IMAD.WIDE R36, R33, 0x4, R36 ;  /* 0x0000000421247825 */ /* 0x002fca00078e0224 */
[----:B------:R4:W3:Y:S02]  /*0380*/  @!P4 LDG.E.EL.128 R28, desc[UR22][R36.64] ;  /* 0x00000016241cc981 */ /* 0x0008e4000c2e1d00 */
[----:B----4-:R-:W-:Y:S02]  /*0390*/  IMAD.WIDE R36, R33, 0x4, R2 ;  /* 0x0000000421247825 */ /* 0x010fe400078e0202 */
[----:B------:R-:W1:Y:S01]  /*03a0*/  LDC.64 R2, c[0x0][0x230] ;  /* 0x00008c00ff027b82 */ /* 0x000e620000000a00 */
[----:B------:R-:W-:Y:S02]  /*03b0*/  PRMT R0, R35, 0x6540, R0 ;  /* 0x0000654023007816 */ /* 0x000fe40000000000 */
[----:B0-----:R-:W-:Y:S02]  /*03c0*/  CS2R R24, SRZ ;  /* 0x0000000000187805 */ /* 0x001fe4000001ff00 */
[----:B------:R-:W-:Y:S02]  /*03d0*/  CS2R R26, SRZ ;  /* 0x00000000001a7805 */ /* 0x000fe4000001ff00 */
[----:B------:R-:W-:-:S04]  /*03e0*/  CS2R R34, SRZ ;  /* 0x0000000000227805 */ /* 0x000fc8000001ff00 */
[----:B------:R-:W4:Y:S01]  /*03f0*/  @!P4 LDG.E.EL.128 R24, desc[UR22][R36.64] ;  /* 0x000000162418c981 */ /* 0x000f22000c2e1d00 */
[----:B-1----:R-:W-:Y:S01]  /*0400*/  IMAD.WIDE R2, R33, 0x4, R2 ;  /* 0x0000000421027825 */ /* 0x002fe200078e0202 */
[----:B------:R-:W-:-:S06]  /*0410*/  CS2R R32, SRZ ;  /* 0x0000000000207805 */ /* 0x000fcc000001ff00 */
[----:B------:R0:W4:Y:S02]  /*0420*/  @!P4 LDG.E.EL.128 R32, desc[UR22][R2.64] ;  /* 0x000000160220c981 */ /* 0x000124000c2e1d00 */
[----:B0-----:R-:W0:Y:S01]  /*0430*/  S2R R3, SR_TID.X ;  /* 0x0000000000037919 */ /* 0x001e220000002100 */
[----:B------:R-:W1:Y:S01]  /*0440*/  S2UR UR9, SR_CgaCtaId ;  /* 0x00000000000979c3 */ /* 0x000e620000008800 */
[----:B------:R-:W-:Y:S01]  /*0450*/  UMOV UR5, 0x400 ;  /* 0x0000040000057882 */ /* 0x000fe20000000000 */
[----:B------:R-:W-:Y:S02]  /*0460*/  UIADD3 UR8, UR4, 0xe, URZ ;  /* 0x0000000e04087890 */ /* 0x000fe4000fffe03f */
[----:B-1----:R-:W-:Y:S01]  /*0470*/  UPRMT UR9, UR9, 0x654, UR5 ;  /* 0x0000065409097896 */ /* 0x002fe20008000005 */
[----:B0-----:R-:W-:-:S04]  /*0480*/  SHF.R.U32.HI R36, RZ, 0x2, R3 ;  /* 0x00000002ff247819 */ /* 0x001fc80000011603 */
[----:B------:R-:W-:Y:S01]  /*0490*/  SGXT.U32 R36, R36, 0x6 ;  /* 0x000000062424781a */ /* 0x000fe20000000000 */
[----:B------:R-:W-:Y:S02]  /*04a0*/  UIMAD.WIDE UR12, UR4, 0x2aaaaaab, URZ ;  /* 0x2aaaaaab040c78a5 */ /* 0x000fe4000f8e023f */
[----:B------:R-:W-:-:S04]  /*04b0*/  UIADD3 UR14, UR4, 0x1, URZ ;  /* 0x00000001040e7890 */ /* 0x000fc8000fffe03f */
[----:B------:R-:W-:Y:S02]  /*04c0*/  UIMAD.WIDE UR10, UR14, 0x2aaaaaab, URZ ;  /* 0x2aaaaaab0e0a78a5 */ /* 0x000fe4000f8e023f */
[----:B------:R-:W-:Y:S02]  /*04d0*/  UIADD3 UR6, UR4, 0xc, URZ ;  /* 0x0000000c04067890 */ /* 0x000fe4000fffe03f */
[----:B------:R-:W-:Y:S01]  /*04e0*/  UIADD3 UR7, UR4, 0xd, URZ ;  /* 0x0000000d04077890 */ /* 0x000fe2000fffe03f */
[C---:B--2---:R-:W-:Y:S01]  /*04f0*/  FADD R4, -R8.reuse, R4 ;  /* 0x0000000408047221 */ /* 0x044fe20000000100 */
[C---:B-----5:R-:W-:Y:S01]  /*0500*/  FADD R12, -R8.reuse, R12 ;  /* 0x0000000c080c7221 */ /* 0x060fe20000000100 */
[C---:B---3--:R-:W-:Y:S01]  /*0510*/  FADD R20, -R8.reuse, R20 ;  /* 0x0000001408147221 */ /* 0x048fe20000000100 */
[----:B------:R-:W-:Y:S01]  /*0520*/  FADD R16, -R8, R16 ;  /* 0x0000001008107221 */ /* 0x000fe20000000100 */
[----:B------:R-:W-:-:S06]  /*0530*/  FADD R8, R28, 9.9999997473787516356e-06 ;  /* 0x3727c5ac1c087421 */ /* 0x000fcc0000000000 */
[----:B------:R-:W0:Y:S01]  /*0540*/  MUFU.SQRT R8, R8 ;  /* 0x0000000800087308 */ /* 0x000e220000002000 */
[----:B------:R-:W-:Y:S01]  /*0550*/  FADD R28, R29, 9.9999997473787516356e-06 ;  /* 0x3727c5ac1d1c7421 */ /* 0x000fe20000000000 */
[----:B------:R-:W-:Y:S01]  /*0560*/  FADD R31, R31, 9.9999997473787516356e-06 ;  /* 0x3727c5ac1f1f7421 */ /* 0x000fe20000000000 */
[----:B------:R-:W-:-:S05]  /*0570*/  FADD R30, R30, 9.9999997473787516356e-06 ;  /* 0x3727c5ac1e1e7421 */ /* 0x000fca0000000000 */
[----:B------:R-:W1:Y:S08]  /*0580*/  MUFU.SQRT R29, R31 ;  /* 0x0000001f001d7308 */ /* 0x000e700000002000 */
[----:B------:R-:W2:Y:S01]  /*0590*/  MUFU.SQRT R28, R28 ;  /* 0x0000001c001c7308 */ /* 0x000ea20000002000 */
[C---:B0-----:R-:W-:Y:S02]  /*05a0*/  FSETP.GT.AND P4, PT, R8.reuse, 8.50705917302346158658e+37, PT ;  /* 0x7e8000000800780b */ /* 0x041fe40003f84000 */
[----:B------:R-:W-:-:S05]  /*05b0*/  FSETP.GEU.AND P5, PT, R8, 1.175494350822287508e-38, PT ;  /* 0x008000000800780b */ /* 0x000fca0003fae000 */
[----:B------:R-:W0:Y:S01]  /*05c0*/  MUFU.SQRT R2, R30 ;  /* 0x0000001e00027308 */ /* 0x000e220000002000 */
[C---:B------:R-:W-:Y:S01]  /*05d0*/  FADD R6, -R10.reuse, R6 ;  /* 0x000000060a067221 */ /* 0x040fe20000000100 */
[C---:B------:R-:W-:Y:S01]  /*05e0*/  FADD R14, -R10.reuse, R14 ;  /* 0x0000000e0a0e7221 */ /* 0x040fe20000000100 */
[C---:B------:R-:W-:Y:S01]  /*05f0*/  FADD R18, -R10.reuse, R18 ;  /* 0x000000120a127221 */ /* 0x040fe20000000100 */
[----:B------:R-:W-:Y:S01]  /*0600*/  FADD R22, -R10, R22 ;  /* 0x000000160a167221 */ /* 0x000fe20000000100 */
[----:B------:R-:W-:Y:S02]  /*0610*/  IMAD.MOV.U32 R10, RZ, RZ, 0x3e800000 ;  /* 0x3e800000ff0a7424 */ /* 0x000fe400078e00ff */
[C---:B------:R-:W-:Y:S01]  /*0620*/  FADD R5, -R9.reuse, R5 ;  /* 0x0000000509057221 */ /* 0x040fe20000000100 */
[C---:B------:R-:W-:Y:S01]  /*0630*/  FADD R13, -R9.reuse, R13 ;  /* 0x0000000d090d7221 */ /* 0x040fe20000000100 */
[C---:B------:R-:W-:Y:S01]  /*0640*/  FADD R17, -R9.reuse, R17 ;  /* 0x0000001109117221 */ /* 0x040fe20000000100 */
[----:B------:R-:W-:Y:S01]  /*0650*/  FADD R21, -R9, R21 ;  /* 0x0000001509157221 */ /* 0x000fe20000000100 */
[----:B-1----:R-:W-:Y:S01]  /*0660*/  FSETP.GT.AND P3, PT, R29, 8.50705917302346158658e+37, PT ;  /* 0x7e8000001d00780b */ /* 0x002fe20003f64000 */
[----:B------:R-:W-:Y:S01]  /*0670*/  @P4 FMUL R8, R8, 0.25 ;  /* 0x3e80000008084820 */ /* 0x000fe20000400000 */
[----:B------:R-:W-:-:S02]  /*0680*/  FSEL R9, R10, 1, P4 ;  /* 0x3f8000000a097808 */ /* 0x000fc40002000000 */
[----:B--2---:R-:W-:Y:S02]  /*0690*/  FSETP.GT.AND P1, PT, R28, 8.50705917302346158658e+37, PT ;  /* 0x7e8000001c00780b */ /* 0x004fe40003f24000 */
[----:B0-----:R-:W-:Y:S02]  /*06a0*/  FSETP.GT.AND P4, PT, R2, 8.50705917302346158658e+37, PT ;  /* 0x7e8000000200780b */ /* 0x001fe40003f84000 */
[----:B------:R-:W-:Y:S01]  /*06b0*/  FSETP.GEU.AND P2, PT, R29, 1.175494350822287508e-38, PT ;  /* 0x008000001d00780b */ /* 0x000fe20003f4e000 */
[----:B------:R-:W-:Y:S01]  /*06c0*/  @!P5 FMUL R8, R8, 16777216 ;  /* 0x4b8000000808d820 */ /* 0x000fe20000400000 */
[----:B------:R-:W-:Y:S01]  /*06d0*/  FSETP.GEU.AND P0, PT, R28, 1.175494350822287508e-38, PT ;  /* 0x008000001c00780b */ /* 0x000fe20003f0e000 */
[----:B------:R-:W-:Y:S01]  /*06e0*/  @!P5 FMUL R9, R9, 16777216 ;  /* 0x4b8000000909d820 */ /* 0x000fe20000400000 */
[----:B------:R-:W-:Y:S01]  /*06f0*/  FSETP.GEU.AND P5, PT, R2, 1.175494350822287508e-38, PT ;  /* 0x008000000200780b */ /* 0x000fe20003fae000 */
[----:B------:R-:W-:Y:S02]  /*0700*/  @P3 FMUL R29, R29, 0.25 ;  /* 0x3e8000001d1d3820 */ /* 0x000fe40000400000 */
[----:B------:R-:W0:Y:S02]  /*0710*/  MUFU.RCP R8, R8 ;  /* 0x0000000800087308 */ /* 0x000e240000001000 */
[----:B------:R-:W-:-:S02]  /*0720*/  @P1 FMUL R28, R28, 0.25 ;  /* 0x3e8000001c1c1820 */ /* 0x000fc40000400000 */
[----:B------:R-:W-:Y:S02]  /*0730*/  @P4 FMUL R2, R2, 0.25 ;  /* 0x3e80000002024820 */ /* 0x000fe40000400000 */
[----:B------:R-:W-:Y:S02]  /*0740*/  @!P2 FMUL R29, R29, 16777216 ;  /* 0x4b8000001d1da820 */ /* 0x000fe40000400000 */
[----:B------:R-:W-:Y:S02]  /*0750*/  @!P0 FMUL R28, R28, 16777216 ;  /* 0x4b8000001c1c8820 */ /* 0x000fe40000400000 */
[----:B------:R-:W-:Y:S02]  /*0760*/  @!P5 FMUL R2, R2, 16777216 ;  /* 0x4b8000000202d820 */ /* 0x000fe40000400000 */
[----:B------:R-:W1:Y:S01]  /*0770*/  MUFU.RCP R29, R29 ;  /* 0x0000001d001d7308 */ /* 0x000e620000001000 */
[----:B------:R-:W-:Y:S01]  /*0780*/  FADD R7, -R11, R7 ;  /* 0x000000070b077221 */ /* 0x000fe20000000100 */
[----:B0-----:R-:W-:Y:S01]  /*0790*/  FMUL R9, R8, R9 ;  /* 0x0000000908097220 */ /* 0x001fe20000400000 */
[----:B------:R-:W-:-:S05]  /*07a0*/  FSEL R8, R10, 1, P3 ;  /* 0x3f8000000a087808 */ /* 0x000fca0001800000 */
[----:B------:R-:W0:Y:S01]  /*07b0*/  MUFU.RCP R28, R28 ;  /* 0x0000001c001c7308 */ /* 0x000e220000001000 */
[C---:B------:R-:W-:Y:S01]  /*07c0*/  FADD R15, -R11.reuse, R15 ;  /* 0x0000000f0b0f7221 */ /* 0x040fe20000000100 */
[C---:B------:R-:W-:Y:S01]  /*07d0*/  FADD R19, -R11.reuse, R19 ;  /* 0x000000130b137221 */ /* 0x040fe20000000100 */
[----:B------:R-:W-:-:S05]  /*07e0*/  FADD R23, -R11, R23 ;  /* 0x000000170b177221 */ /* 0x000fca0000000100 */
[----:B------:R-:W2:Y:S01]  /*07f0*/  MUFU.RCP R2, R2 ;  /* 0x0000000200027308 */ /* 0x000ea20000001000 */
[C---:B------:R-:W-:Y:S02]  /*0800*/  FSEL R11, R10.reuse, 1, P1 ;  /* 0x3f8000000a0b7808 */ /* 0x040fe40000800000 */
[----:B------:R-:W-:Y:S01]  /*0810*/  FSEL R31, R10, 1, P4 ;  /* 0x3f8000000a1f7808 */ /* 0x000fe20002000000 */
[----:B------:R-:W-:Y:S02]  /*0820*/  @!P2 FMUL R8, R8, 16777216 ;  /* 0x4b8000000808a820 */ /* 0x000fe40000400000 */
[----:B------:R-:W-:Y:S02]  /*0830*/  @!P0 FMUL R11, R11, 16777216 ;  /* 0x4b8000000b0b8820 */ /* 0x000fe40000400000 */
[----:B------:R-:W-:Y:S01]  /*0840*/  @!P5 FMUL R31, R31, 16777216 ;  /* 0x4b8000001f1fd820 */ /* 0x000fe20000400000 */
[----:B-1----:R-:W-:Y:S01]  /*0850*/  FMUL R30, R29, R8 ;  /* 0x000000081d1e7220 */ /* 0x002fe20000400000 */
[----:B0-----:R-:W-:-:S03]  /*0860*/  FMUL R8, R28, R11 ;  /* 0x0000000b1c087220 */ /* 0x001fc60000400000 */
[C---:B------:R-:W-:Y:S01]  /*0870*/  FMUL R10, R30.reuse, R23 ;  /* 0x000000171e0a7220 */ /* 0x040fe20000400000 */
[----:B------:R-:W-:Y:S01]  /*0880*/  FMUL R28, R30, R15 ;  /* 0x0000000f1e1c7220 */ /* 0x000fe20000400000 */
[----:B--2---:R-:W-:Y:S01]  /*0890*/  FMUL R11, R2, R31 ;  /* 0x0000001f020b7220 */ /* 0x004fe20000400000 */
[C---:B------:R-:W-:Y:S01]  /*08a0*/  FMUL R2, R30.reuse, R19 ;  /* 0x000000131e027220 */ /* 0x040fe20000400000 */
[----:B------:R-:W-:Y:S01]  /*08b0*/  FMUL R30, R30, R7 ;  /* 0x000000071e1e7220 */ /* 0x000fe20000400000 */
[----:B------:R-:W-:-:S04]  /*08c0*/  SHF.L.U32 R7, R3, 0xa, RZ ;  /* 0x0000000a03077819 */ /* 0x000fc800000006ff */
[----:B------:R-:W-:-:S04]  /*08d0*/  LOP3.LUT R15, R7, 0xc00, RZ, 0xc0, !PT ;  /* 0x00000c00070f7812 */ /* 0x000fc800078ec0ff */
[C---:B------:R-:W-:Y:S02]  /*08e0*/  LOP3.LUT R19, R15.reuse, 0x100, RZ, 0xfc, !PT ;  /* 0x000001000f137812 */ /* 0x040fe400078efcff */
[C---:B------:R-:W-:Y:S02]  /*08f0*/  LOP3.LUT R23, R15.reuse, 0x200, RZ, 0xfc, !PT ;  /* 0x000002000f177812 */ /* 0x040fe400078efcff */
[C---:B------:R-:W-:Y:S02]  /*0900*/  LOP3.LUT R29, R15.reuse, 0x300, RZ, 0xfc, !PT ;  /* 0x000003000f1d7812 */ /* 0x040fe400078efcff */
[C---:B------:R-:W-:Y:S02]  /*0910*/  LOP3.LUT R7, R15.reuse, R36, RZ, 0xfc, !PT ;  /* 0x000000240f077212 */ /* 0x040fe400078efcff */
[----:B------:R-:W-:Y:S02]  /*0920*/  LEA.HI R36, R15, UR9, RZ, 0x1a ;  /* 0x000000090f247c11 */ /* 0x000fe4000f8fd0ff */
[----:B------:R-:W-:-:S02]  /*0930*/  LEA.HI R19, R19, UR9, RZ, 0x1a ;  /* 0x0000000913137c11 */ /* 0x000fc4000f8fd0ff */
[----:B------:R-:W-:Y:S02]  /*0940*/  LEA.HI R15, R23, UR9, RZ, 0x1a ;  /* 0x00000009170f7c11 */ /* 0x000fe4000f8fd0ff */
[----:B------:R-:W-:Y:S01]  /*0950*/  LEA.HI R29, R29, UR9, RZ, 0x1a ;  /* 0x000000091d1d7c11 */ /* 0x000fe2000f8fd0ff */
[C---:B------:R-:W-:Y:S01]  /*0960*/  IMAD R19, R7.reuse, 0x4, R19 ;  /* 0x0000000407137824 */ /* 0x040fe200078e0213 */
[C---:B------:R-:W-:Y:S02]  /*0970*/  LEA R23, R7.reuse, R36, 0x2 ;  /* 0x0000002407177211 */ /* 0x040fe400078e10ff */
[----:B------:R-:W-:Y:S01]  /*0980*/  LEA R15, R7, R15, 0x2 ;  /* 0x0000000f070f7211 */ /* 0x000fe200078e10ff */
[----:B------:R-:W-:Y:S01]  /*0990*/  FMUL R31, R11, R18 ;  /* 0x000000120b1f7220 */ /* 0x000fe20000400000 */
[----:B------:R-:W-:Y:S01]  /*09a0*/  LEA R7, R7, R29, 0x2 ;  /* 0x0000001d07077211 */ /* 0x000fe200078e10ff */
[C---:B------:R-:W-:Y:S01]  /*09b0*/  FMUL R29, R11.reuse, R22 ;  /* 0x000000160b1d7220 */ /* 0x040fe20000400000 */
[C---:B------:R-:W-:Y:S01]  /*09c0*/  FMUL R37, R11.reuse, R14 ;  /* 0x0000000e0b257220 */ /* 0x040fe20000400000 */
[----:B------:R-:W-:Y:S01]  /*09d0*/  FMUL R11, R11, R6 ;  /* 0x000000060b0b7220 */ /* 0x000fe20000400000 */
[C---:B------:R-:W-:Y:S01]  /*09e0*/  FMUL R20, R9.reuse, R20 ;  /* 0x0000001409147220 */ /* 0x040fe20000400000 */
[C---:B------:R-:W-:Y:S01]  /*09f0*/  FMUL R16, R9.reuse, R16 ;  /* 0x0000001009107220 */ /* 0x040fe20000400000 */
[C---:B------:R-:W-:Y:S01]  /*0a00*/  FMUL R6, R9.reuse, R12 ;  /* 0x0000000c09067220 */ /* 0x040fe20000400000 */
[----:B------:R-:W-:Y:S01]  /*0a10*/  FMUL R9, R9, R4 ;  /* 0x0000000409097220 */ /* 0x000fe20000400000 */
[----:B------:R-:W-:Y:S01]  /*0a20*/  IMAD.U32 R12, RZ, RZ, UR4 ;  /* 0x00000004ff0c7e24 */ /* 0x000fe2000f8e00ff */
[----:B------:R-:W-:-:S02]  /*0a30*/  ISETP.GE.AND P0, PT, R0, 0x3c1, PT ;  /* 0x000003c10000780c */ /* 0x000fc40003f06270 */
[----:B------:R-:W-:Y:S01]  /*0a40*/  MOV R4, UR8 ;  /* 0x0000000800047c02 */ /* 0x000fe20008000f00 */
[----:B------:R-:W-:Y:S01]  /*0a50*/  FMUL R14, R8, R13 ;  /* 0x0000000d080e7220 */ /* 0x000fe20000400000 */
[----:B------:R-:W-:Y:S01]  /*0a60*/  ISETP.LT.AND P5, PT, R12, 0x600, !P0 ;  /* 0x000006000c00780c */ /* 0x000fe200047a1270 */
[----:B------:R-:W-:Y:S01]  /*0a70*/  FMUL R12, R8, R17 ;  /* 0x00000011080c7220 */ /* 0x000fe20000400000 */
[----:B------:R-:W-:Y:S01]  /*0a80*/  ISETP.LT.AND P1, PT, R4, 0x600, !P0 ;  /* 0x000006000400780c */ /* 0x000fe20004721270 */
[C---:B------:R-:W-:Y:S01]  /*0a90*/  FMUL R4, R8.reuse, R21 ;  /* 0x0000001508047220 */ /* 0x040fe20000400000 */
[----:B------:R-:W-:-:S04]  /*0aa0*/  FMUL R8, R8, R5 ;  /* 0x0000000508087220 */ /* 0x000fc80000400000 */
[----:B----4-:R-:W-:Y:S01]  /*0ab0*/  FFMA R8, R8, R25, R33 ;  /* 0x0000001908087223 */ /* 0x010fe20000000021 */
[----:B------:R-:W-:Y:S01]  /*0ac0*/  FFMA R5, R9, R24, R32 ;  /* 0x0000001809057223 */ /* 0x000fe20000000020 */
[----:B------:R-:W-:Y:S01]  /*0ad0*/  FFMA R11, R11, R26, R34 ;  /* 0x0000001a0b0b7223 */ /* 0x000fe20000000022 */
[----:B------:R-:W-:Y:S02]  /*0ae0*/  FFMA R30, R30, R27, R35 ;  /* 0x0000001b1e1e7223 */ /* 0x000fe40000000023 */
[----:B------:R-:W-:Y:S01]  /*0af0*/  FSETP.GEU.AND P2, PT, R8, RZ, PT ;  /* 0x000000ff0800720b */ /* 0x000fe20003f4e000 */
[----:B------:R-:W-:Y:S01]  /*0b00*/  FFMA R6, R6, R24, R32 ;  /* 0x0000001806067223 */ /* 0x000fe20000000020 */
[----:B------:R-:W-:Y:S01]  /*0b10*/  FSETP.GEU.AND P4, PT, R5, RZ, PT ;  /* 0x000000ff0500720b */ /* 0x000fe20003f8e000 */
[----:B------:R-:W-:Y:S01]  /*0b20*/  FFMA R37, R37, R26, R34 ;  /* 0x0000001a25257223 */ /* 0x000fe20000000022 */
[----:B------:R-:W-:Y:S02]  /*0b30*/  FSETP.GEU.AND P3, PT, R11, RZ, PT ;  /* 0x000000ff0b00720b */ /* 0x000fe40003f6e000 */
[----:B------:R-:W-:-:S02]  /*0b40*/  FSEL R8, R8, RZ, P2 ;  /* 0x000000ff08087208 */ /* 0x000fc40001000000 */
[----:B------:R-:W-:Y:S01]  /*0b50*/  FSETP.GEU.AND P2, PT, R30, RZ, PT ;  /* 0x000000ff1e00720b */ /* 0x000fe20003f4e000 */
[----:B------:R-:W-:Y:S01]  /*0b60*/  FFMA R9, R14, R25, R33 ;  /* 0x000000190e097223 */ /* 0x000fe20000000021 */
[----:B------:R-:W-:Y:S01]  /*0b70*/  FSEL R14, R5, RZ, P4 ;  /* 0x000000ff050e7208 */ /* 0x000fe20002000000 */
[----:B------:R-:W-:Y:S01]  /*0b80*/  FFMA R28, R28, R27, R35 ;  /* 0x0000001b1c1c7223 */ /* 0x000fe20000000023 */
[----:B------:R-:W-:Y:S01]  /*0b90*/  FSEL R18, R11, RZ, P3 ;  /* 0x000000ff0b127208 */ /* 0x000fe20001800000 */
[-CC-:B------:R-:W-:Y:S01]  /*0ba0*/  FFMA R16, R16, R24.reuse, R32.reuse ;  /* 0x0000001810107223 */ /* 0x180fe20000000020 */
[----:B------:R-:W-:Y:S02]  /*0bb0*/  FSETP.GEU.AND P3, PT, R6, RZ, PT ;  /* 0x000000ff0600720b */ /* 0x000fe40003f6e000 */
[----:B------:R-:W-:Y:S02]  /*0bc0*/  FSEL R30, R30, RZ, P2 ;  /* 0x000000ff1e1e7208 */ /* 0x000fe40001000000 */
[C---:B------:R-:W-:Y:S01]  /*0bd0*/  FSETP.GEU.AND P2, PT, R37.reuse, RZ, PT ;  /* 0x000000ff2500720b */ /* 0x040fe20003f4e000 */
[----:B------:R0:W-:Y:S01]  /*0be0*/  STS [R23], R14 ;  /* 0x0000000e17007388 */ /* 0x0001e20000000800 */
[----:B------:R-:W-:Y:S01]  /*0bf0*/  FSEL R6, R6, RZ, P3 ;  /* 0x000000ff06067208 */ /* 0x000fe20001800000 */
[----:B------:R-:W-:Y:S01]  /*0c00*/  FFMA R12, R12, R25, R33 ;  /* 0x000000190c0c7223 */ /* 0x000fe20000000021 */
[----:B------:R-:W-:Y:S01]  /*0c10*/  FSETP.GEU.AND P3, PT, R28, RZ, PT ;  /* 0x000000ff1c00720b */ /* 0x000fe20003f6e000 */
[----:B------:R-:W-:Y:S01]  /*0c20*/  FFMA R2, R2, R27, R35 ;  /* 0x0000001b02027223 */ /* 0x000fe20000000023 */
[----:B------:R-:W-:Y:S01]  /*0c30*/  FFMA R20, R20, R24, R32 ;  /* 0x0000001814147223 */ /* 0x000fe20000000020 */
[----:B0-----:R-:W-:-:S02]  /*0c40*/  FSEL R14, R37, RZ, P2 ;  /* 0x000000ff250e7208 */ /* 0x001fc40001000000 */
[----:B------:R-:W-:Y:S02]  /*0c50*/  FSETP.GEU.AND P2, PT, R16, RZ, PT ;  /* 0x000000ff1000720b */ /* 0x000fe40003f4e000 */
[----:B------:R-:W-:Y:S01]  /*0c60*/  FSEL R28, R28, RZ, P3 ;  /* 0x000000ff1c1c7208 */ /* 0x000fe20001800000 */
[----:B------:R-:W-:Y:S01]  /*0c70*/  FFMA R4, R4, R25, R33 ;  /* 0x0000001904047223 */ /* 0x000fe20000000021 */
[----:B------:R-:W-:Y:S01]  /*0c80*/  FSETP.GEU.AND P3, PT, R12, RZ, PT ;  /* 0x000000ff0c00720b */ /* 0x000fe20003f6e000 */
[-CC-:B------:R-:W-:Y:S01]  /*0c90*/  FFMA R31, R31, R26.reuse, R34.reuse ;  /* 0x0000001a1f1f7223 */ /* 0x180fe20000000022 */
[----:B------:R-:W-:Y:S02]  /*0ca0*/  FSEL R16, R16, RZ, P2 ;  /* 0x000000ff10107208 */ /* 0x000fe40001000000 */
[----:B------:R-:W-:Y:S02]  /*0cb0*/  FSETP.GEU.AND P4, PT, R9, RZ, PT ;  /* 0x000000ff0900720b */ /* 0x000fe40003f8e000 */
[----:B------:R-:W-:Y:S01]  /*0cc0*/  FSETP.GEU.AND P2, PT, R2, RZ, PT ;  /* 0x000000ff0200720b */ /* 0x000fe20003f4e000 */
[----:B------:R-:W-:Y:S01]  /*0cd0*/  FFMA R29, R29, R26, R34 ;  /* 0x0000001a1d1d7223 */ /* 0x000fe20000000022 */
[----:B------:R-:W-:Y:S01]  /*0ce0*/  FSEL R12, R12, RZ, P3 ;  /* 0x000000ff0c0c7208 */ /* 0x000fe20001800000 */
[----:B------:R-:W-:Y:S01]  /*0cf0*/  FFMA R10, R10, R27, R35 ;  /* 0x0000001b0a0a7223 */ /* 0x000fe20000000023 */
[----:B------:R-:W-:Y:S01]  /*0d00*/  FSEL R22, R9, RZ, P4 ;  /* 0x000000ff09167208 */ /* 0x000fe20002000000 */
[----:B------:R0:W-:Y:S01]  /*0d10*/  STS [R19+0x400], R8 ;  /* 0x0004000813007388 */ /* 0x0001e20000000800 */
[----:B------:R-:W-:-:S02]  /*0d20*/  FSETP.GEU.AND P3, PT, R20, RZ, PT ;  /* 0x000000ff1400720b */ /* 0x000fc40003f6e000 */
[----:B------:R-:W-:Y:S01]  /*0d30*/  FSEL R2, R2, RZ, P2 ;  /* 0x000000ff02027208 */ /* 0x000fe20001000000 */
[----:B------:R-:W-:Y:S01]  /*0d40*/  STS [R15+0x800], R18 ;  /* 0x000800120f007388 */ /* 0x000fe20000000800 */
[----:B------:R-:W-:Y:S02]  /*0d50*/  FSETP.GEU.AND P4, PT, R31, RZ, PT ;  /* 0x000000ff1f00720b */ /* 0x000fe40003f8e000 */
[----:B------:R-:W-:Y:S01]  /*0d60*/  FSETP.GEU.AND P2, PT, R4, RZ, PT ;  /* 0x000000ff0400720b */ /* 0x000fe20003f4e000 */
[----:B------:R-:W-:Y:S01]  /*0d70*/  STS [R7+0xc00], R30 ;  /* 0x000c001e07007388 */ /* 0x000fe20000000800 */
[----:B------:R-:W-:Y:S02]  /*0d80*/  FSEL R20, R20, RZ, P3 ;  /* 0x000000ff14147208 */ /* 0x000fe40001800000 */
[----:B------:R-:W-:Y:S01]  /*0d90*/  FSETP.GEU.AND P3, PT, R29, RZ, PT ;  /* 0x000000ff1d00720b */ /* 0x000fe20003f6e000 */
[----:B------:R1:W-:Y:S01]  /*0da0*/  STS [R23+0x100], R6 ;  /* 0x0001000617007388 */ /* 0x0003e20000000800 */
[----:B0-----:R-:W-:-:S02]  /*0db0*/  FSEL R8, R4, RZ, P2 ;  /* 0x000000ff04087208 */ /* 0x001fc40001000000 */
[----:B------:R-:W-:Y:S01]  /*0dc0*/  FSETP.GEU.AND P2, PT, R10, RZ, PT ;  /* 0x000000ff0a00720b */ /* 0x000fe20003f4e000 */
[----:B------:R-:W-:Y:S04]  /*0dd0*/  STS [R19+0x500], R22 ;  /* 0x0005001613007388 */ /* 0x000fe80000000800 */
[----:B------:R0:W-:Y:S01]  /*0de0*/  STS [R15+0x900], R14 ;  /* 0x0009000e0f007388 */ /* 0x0001e20000000800 */
[----:B-1----:R-:W-:-:S03]  /*0df0*/  FSEL R6, R31, RZ, P4 ;  /* 0x000000ff1f067208 */ /* 0x002fc60002000000 */
[----:B------:R-:W-:Y:S01]  /*0e00*/  STS [R7+0xd00], R28 ;  /* 0x000d001c07007388 */ /* 0x000fe20000000800 */
[----:B------:R-:W-:-:S03]  /*0e10*/  FSEL R10, R10, RZ, P2 ;  /* 0x000000ff0a0a7208 */ /* 0x000fc60001000000 */
[----:B------:R-:W-:Y:S01]  /*0e20*/  STS [R23+0x200], R16 ;  /* 0x0002001017007388 */ /* 0x000fe20000000800 */
[----:B0-----:R-:W-:-:S03]  /*0e30*/  FSEL R14, R29, RZ, P3 ;  /* 0x000000ff1d0e7208 */ /* 0x001fc60001800000 */
[----:B------:R-:W-:Y:S04]  /*0e40*/  STS [R19+0x600], R12 ;  /* 0x0006000c13007388 */ /* 0x000fe80000000800 */
[----:B------:R-:W-:Y:S04]  /*0e50*/  STS [R15+0xa00], R6 ;  /* 0x000a00060f007388 */ /* 0x000fe80000000800 */
[----:B------:R0:W-:Y:S04]  /*0e60*/  STS [R7+0xe00], R2 ;  /* 0x000e000207007388 */ /* 0x0001e80000000800 */
[----:B------:R-:W-:Y:S04]  /*0e70*/  STS [R23+0x300], R20 ;  /* 0x0003001417007388 */ /* 0x000fe80000000800 */
[----:B------:R-:W-:Y:S04]  /*0e80*/  STS [R19+0x700], R8 ;  /* 0x0007000813007388 */ /* 0x000fe80000000800 */
[----:B------:R-:W-:Y:S04]  /*0e90*/  STS [R15+0xb00], R14 ;  /* 0x000b000e0f007388 */ /* 0x000fe80000000800 */
[----:B------:R1:W-:Y:S01]  /*0ea0*/  STS [R7+0xf00], R10 ;  /* 0x000f000a07007388 */ /* 0x0003e20000000800 */
[----:B------:R-:W-:-:S04]  /*0eb0*/  LOP3.LUT R4, R3, 0xff, RZ, 0xc0, !PT ;  /* 0x000000ff03047812 */ /* 0x000fc800078ec0ff */
[----:B------:R-:W-:Y:S01]  /*0ec0*/  LEA R4, R4, UR9, 0x2 ;  /* 0x0000000904047c11 */ /* 0x000fe2000f8e10ff */
[----:B------:R-:W-:Y:S01]  /*0ed0*/  BAR.SYNC.DEFER_BLOCKING 0x0 ;  /* 0x0000000000007b1d */ /* 0x000fe20000010000 */
[----:B------:R-:W-:-:S04]  /*0ee0*/  USHF.R.U32.HI UR9, URZ, 0x1f, UR13 ;  /* 0x0000001f3f097899 */ /* 0x000fc8000801160d */
[----:B------:R-:W-:Y:S02]  /*0ef0*/  ULEA.HI.SX32 UR13, UR13, UR9, 0x1a ;  /* 0x000000090d0d7291 */ /* 0x000fe4000f8fd23f */
[----:B------:R-:W-:Y:S01]  /*0f00*/  USHF.R.U32.HI UR9, URZ, 0x1f, UR11 ;  /* 0x0000001f3f097899 */ /* 0x000fe2000801160b */
[----:B------:R-:W-:Y:S01]  /*0f10*/  IMAD.U32 R5, RZ, RZ, UR6 ;  /* 0x00000006ff057e24 */ /* 0x000fe2000f8e00ff */
[----:B------:R-:W-:Y:S02]  /*0f20*/  UIADD3 UR5, UR4, 0xb, URZ ;  /* 0x0000000b04057890 */ /* 0x000fe4000fffe03f */
[----:B------:R-:W-:Y:S02]  /*0f30*/  ULEA.HI.SX32 UR12, UR11, UR9, 0x1a ;  /* 0x000000090b0c7291 */ /* 0x000fe4000f8fd23f */
[----:B------:R-:W-:Y:S01]  /*0f40*/  UIMAD UR15, UR13, -0x180, UR4 ;  /* 0xfffffe800d0f78a4 */ /* 0x000fe2000f8e0204 */
[----:B0-----:R-:W-:Y:S01]  /*0f50*/  MOV R2, UR7 ;  /* 0x0000000700027c02 */ /* 0x001fe20008000f00 */
[----:B------:R-:W-:Y:S01]  /*0f60*/  UIMAD UR10, UR12, -0x180, UR14 ;  /* 0xfffffe800c0a78a4 */ /* 0x000fe2000f8e020e */
[----:B------:R-:W-:Y:S01]  /*0f70*/  MOV R6, UR5 ;  /* 0x0000000500067c02 */ /* 0x000fe20008000f00 */
[----:B------:R-:W-:Y:S01]  /*0f80*/  UIADD3 UR9, UR4, 0x3, URZ ;  /* 0x0000000304097890 */ /* 0x000fe2000fffe03f */
[----:B------:R-:W-:Y:S01]  /*0f90*/  ISETP.LT.AND P3, PT, R5, 0x600, !P0 ;  /* 0x000006000500780c */ /* 0x000fe20004761270 */
[----:B------:R-:W0:Y:S01]  /*0fa0*/  LDS R11, [R4] ;  /* 0x00000000040b7984 */ /* 0x000e220000000800 */
[----:B------:R-:W-:-:S02]  /*0fb0*/  MOV R5, UR15 ;  /* 0x0000000f00057c02 */ /* 0x000fc40008000f00 */
[----:B------:R-:W-:Y:S01]  /*0fc0*/  ISETP.LT.AND P2, PT, R2, 0x600, !P0 ;  /* 0x000006000200780c */ /* 0x000fe20004741270 */
[----:B-1----:R-:W-:Y:S01]  /*0fd0*/  IMAD.U32 R7, RZ, RZ, UR14 ;  /* 0x0000000eff077e24 */ /* 0x002fe2000f8e00ff */
[----:B------:R-:W1:Y:S01]  /*0fe0*/  LDC.64 R2, c[0x0][0x238] ;  /* 0x00008e00ff027b82 */ /* 0x000e620000000a00 */
[----:B------:R-:W-:Y:S01]  /*0ff0*/  ISETP.LT.AND P4, PT, R6, 0x600, !P0 ;  /* 0x000006000600780c */ /* 0x000fe20004781270 */
[----:B------:R-:W2:Y:S01]  /*1000*/  LDS R13, [R4+0x404] ;  /* 0x00040400040d7984 */ /* 0x000ea20000000800 */
[----:B------:R-:W-:Y:S01]  /*1010*/  MOV R9, UR10 ;  /* 0x0000000a00097c02 */ /* 0x000fe20008000f00 */
[----:B------:R-:W-:Y:S01]  /*1020*/  UIMAD.WIDE UR10, UR9, 0x2aaaaaab, URZ ;  /* 0x2aaaaaab090a78a5 */ /* 0x000fe2000f8e023f */
[----:B------:R-:W-:Y:S01]  /*1030*/  MOV R6, UR13 ;  /* 0x0000000d00067c02 */ /* 0x000fe20008000f00 */
[----:B------:R-:W-:Y:S01]  /*1040*/  IMAD R5, R5, 0x3c1, R0 ;  /* 0x000003c105057824 */ /* 0x000fe200078e0200 */
[----:B------:R-:W-:Y:S01]  /*1050*/  ISETP.LT.AND P6, PT, R7, 0x600, !P0 ;  /* 0x000006000700780c */ /* 0x000fe200047c1270 */
[----:B------:R-:W3:Y:S02]  /*1060*/  LDS R15, [R4+0x808] ;  /* 0x00080800040f7984 */ /* 0x000ee40000000800 */
[----:B------:R-:W-:-:S02]  /*1070*/  IMAD R7, R6, 0xf0400, R5 ;  /* 0x000f040006077824 */ /* 0x000fc400078e0205 */
[----:B------:R-:W-:Y:S01]  /*1080*/  IMAD.U32 R6, RZ, RZ, UR12 ;  /* 0x0000000cff067e24 */ /* 0x000fe2000f8e00ff */
[----:B------:R-:W-:Y:S01]  /*1090*/  UMOV UR12, UR11 ;  /* 0x0000000b000c7c82 */ /* 0x000fe20008000000 */
[----:B------:R-:W4:Y:S01]  /*10a0*/  LDS R17, [R4+0xc0c] ;  /* 0x000c0c0004117984 */ /* 0x000f220000000800 */
[----:B------:R-:W-:Y:S01]  /*10b0*/  USHF.R.U32.HI UR13, URZ, 0x1f, UR12 ;  /* 0x0000001f3f0d7899 */ /* 0x000fe2000801160c */
[----:B------:R-:W-:Y:S01]  /*10c0*/  IMAD R5, R9, 0x3c1, R0 ;  /* 0x000003c109057824 */ /* 0x000fe200078e0200 */
[----:B------:R-:W-:Y:S01]  /*10d0*/  UIADD3 UR14, UR4, 0x2, URZ ;  /* 0x00000002040e7890 */ /* 0x000fe2000fffe03f */
[----:B------:R-:W-:Y:S01]  /*10e0*/  LDS R19, [R4+0x1818] ;  /* 0x0018180004137984 */ /* 0x000fe20000000800 */
[----:B------:R-:W-:Y:S01]  /*10f0*/  ULEA.HI.SX32 UR13, UR12, UR13, 0x1a ;  /* 0x0000000d0c0d7291 */ /* 0x000fe2000f8fd23f */
[----:B------:R-:W-:Y:S01]  /*1100*/  MOV R10, UR9 ;  /* 0x00000009000a7c02 */ /* 0x000fe20008000f00 */
[----:B------:R-:W-:Y:S01]  /*1110*/  IMAD R5, R6, 0xf0400, R5 ;  /* 0x000f040006057824 */ /* 0x000fe200078e0205 */
[----:B------:R-:W-:Y:S01]  /*1120*/  UIMAD.WIDE UR10, UR14, 0x2aaaaaab, URZ ;  /* 0x2aaaaaab0e0a78a5 */ /* 0x000fe2000f8e023f */
[----:B------:R-:W-:Y:S01]  /*1130*/  LDS R23, [R4+0x2828] ;  /* 0x0028280004177984 */ /* 0x000fe20000000800 */
[----:B------:R-:W-:Y:S01]  /*1140*/  UIMAD UR9, UR13, -0x180, UR9 ;  /* 0xfffffe800d0978a4 */ /* 0x000fe2000f8e0209 */
[--C-:B-1----:R-:W-:Y:S01]  /*1150*/  IMAD.WIDE R8, R5, 0x4, R2.reuse ;  /* 0x0000000405087825 */ /* 0x102fe200078e0202 */
[----:B------:R-:W-:Y:S01]  /*1160*/  USHF.R.U32.HI UR10, URZ, 0x1f, UR11 ;  /* 0x0000001f3f0a7899 */ /* 0x000fe2000801160b */
[----:B------:R-:W-:Y:S02]  /*1170*/  LDS R25, [R4+0x2c2c] ;  /* 0x002c2c0004197984 */ /* 0x000fe40000000800 */
[----:B------:R-:W-:Y:S01]  /*1180*/  IMAD.WIDE R6, R7, 0x4, R2 ;  /* 0x0000000407067825 */ /* 0x000fe200078e0202 */
[----:B------:R-:W-:Y:S01]  /*1190*/  MOV R5, UR9 ;  /* 0x0000000900057c02 */ /* 0x000fe20008000f00 */
[----:B------:R-:W-:Y:S01]  /*11a0*/  UIADD3 UR9, UR4, 0x4, URZ ;  /* 0x0000000404097890 */ /* 0x000fe2000fffe03f */
[----:B------:R-:W-:Y:S01]  /*11b0*/  LDS R27, [R4+0x3030] ;  /* 0x00303000041b7984 */ /* 0x000fe20000000800 */
[----:B------:R-:W-:-:S02]  /*11c0*/  ULEA.HI.SX32 UR12, UR11, UR10, 0x1a ;  /* 0x0000000a0b0c7291 */ /* 0x000fc4000f8fd23f */
[----:B------:R-:W-:Y:S01]  /*11d0*/  UIMAD.WIDE UR10, UR9, 0x2aaaaaab, URZ ;  /* 0x2aaaaaab090a78a5 */ /* 0x000fe2000f8e023f */
[----:B0-----:R0:W-:Y:S01]  /*11e0*/  @P5 STG.E desc[UR22][R6.64], R11 ;  /* 0x0000000b06005986 */ /* 0x0011e2000c101916 */
[----:B------:R-:W-:-:S03]  /*11f0*/  UIMAD UR15, UR12, -0x180, UR14 ;  /* 0xfffffe800c0f78a4 */ /* 0x000fc6000f8e020e */
[----:B------:R-:W1:Y:S01]  /*1200*/  LDS R11, [R4+0x1010] ;  /* 0x00101000040b7984 */ /* 0x000e620000000800 */
[----:B------:R-:W-:Y:S01]  /*1210*/  ISETP.LT.AND P5, PT, R10, 0x600, !P0 ;  /* 0x000006000a00780c */ /* 0x000fe200047a1270 */
[----:B------:R-:W-:Y:S01]  /*1220*/  IMAD.U32 R10, RZ, RZ, UR14 ;  /* 0x0000000eff0a7e24 */ /* 0x000fe2000f8e00ff */
[----:B------:R-:W-:Y:S01]  /*1230*/  UIADD3 UR17, UR4, 0x5, URZ ;  /* 0x0000000504117890 */ /* 0x000fe2000fffe03f */
[----:B------:R-:W-:Y:S01]  /*1240*/  MOV R12, UR13 ;  /* 0x0000000d000c7c02 */ /* 0x000fe20008000f00 */
[----:B------:R-:W-:Y:S01]  /*1250*/  UMOV UR14, UR11 ;  /* 0x0000000b000e7c82 */ /* 0x000fe20008000000 */
[----:B------:R-:W-:Y:S01]  /*1260*/  IMAD R5, R5, 0x3c1, R0 ;  /* 0x000003c105057824 */ /* 0x000fe200078e0200 */
[----:B------:R-:W-:Y:S01]  /*1270*/  UIADD3 UR16, UR4, 0x6, URZ ;  /* 0x0000000604107890 */ /* 0x000fe2000fffe03f */
[----:B0-----:R-:W-:Y:S01]  /*1280*/  MOV R7, UR15 ;  /* 0x0000000f00077c02 */ /* 0x001fe20008000f00 */
[----:B------:R-:W-:Y:S01]  /*1290*/  IMAD.U32 R6, RZ, RZ, UR12 ;  /* 0x0000000cff067e24 */ /* 0x000fe2000f8e00ff */
[----:B------:R-:W-:Y:S01]  /*12a0*/  USHF.R.U32.HI UR15, URZ, 0x1f, UR14 ;  /* 0x0000001f3f0f7899 */ /* 0x000fe2000801160e */
[----:B------:R-:W-:Y:S01]  /*12b0*/  LDS R29, [R4+0x3434] ;  /* 0x00343400041d7984 */ /* 0x000fe20000000800 */
[----:B------:R-:W-:-:S02]  /*12c0*/  UIMAD.WIDE UR12, UR17, 0x2aaaaaab, URZ ;  /* 0x2aaaaaab110c78a5 */ /* 0x000fc4000f8e023f */
[----:B------:R-:W-:Y:S01]  /*12d0*/  ULEA.HI.SX32 UR15, UR14, UR15, 0x1a ;  /* 0x0000000f0e0f7291 */ /* 0x000fe2000f8fd23f */
[----:B--2---:R0:W-:Y:S01]  /*12e0*/  @P6 STG.E desc[UR22][R8.64], R13 ;  /* 0x0000000d08006986 */ /* 0x0041e2000c101916 */
[----:B------:R-:W-:Y:S01]  /*12f0*/  ISETP.LT.AND P6, PT, R10, 0x600, !P0 ;  /* 0x000006000a00780c */ /* 0x000fe200047c1270 */
[----:B------:R-:W-:Y:S02]  /*1300*/  USHF.R.U32.HI UR12, URZ, 0x1f, UR13 ;  /* 0x0000001f3f0c7899 */ /* 0x000fe4000801160d */
[----:B------:R-:W2:Y:S01]  /*1310*/  LDS R13, [R4+0x1414] ;  /* 0x00141400040d7984 */ /* 0x000ea20000000800 */
[----:B------:R-:W-:Y:S01]  /*1320*/  MOV R10, UR9 ;  /* 0x00000009000a7c02 */ /* 0x000fe20008000f00 */
[----:B------:R-:W-:Y:S02]  /*1330*/  UIMAD UR9, UR15, -0x180, UR9 ;  /* 0xfffffe800f0978a4 */ /* 0x000fe4000f8e0209 */
[----:B------:R-:W-:Y:S01]  /*1340*/  UIADD3 UR20, UR4, 0x7, URZ ;  /* 0x0000000704147890 */ /* 0x000fe2000fffe03f */
[----:B------:R-:W-:Y:S01]  /*1350*/  LDS R31, [R4+0x3838] ;  /* 0x00383800041f7984 */ /* 0x000fe20000000800 */
[----:B0-----:R-:W-:-:S02]  /*1360*/  IMAD R9, R12, 0xf0400, R5 ;  /* 0x000f04000c097824 */ /* 0x001fc400078e0205 */
[----:B------:R-:W-:Y:S01]  /*1370*/  IMAD R5, R7, 0x3c1, R0 ;  /* 0x000003c107057824 */ /* 0x000fe200078e0200 */
[----:B------:R-:W-:-:S03]  /*1380*/  ULEA.HI.SX32 UR12, UR13, UR12, 0x1a ;  /* 0x0000000c0d0c7291 */ /* 0x000fc6000f8fd23f */
[----:B------:R-:W-:Y:S01]  /*1390*/  IMAD R5, R6, 0xf0400, R5 ;  /* 0x000f040006057824 */ /* 0x000fe200078e0205 */
[----:B------:R-:W-:Y:S02]  /*13a0*/  UIMAD.WIDE UR10, UR16, 0x2aaaaaab, URZ ;  /* 0x2aaaaaab100a78a5 */ /* 0x000fe4000f8e023f */
[----:B------:R-:W-:Y:S01]  /*13b0*/  UIMAD UR10, UR12, -0x180, UR17 ;  /* 0xfffffe800c0a78a4 */ /* 0x000fe2000f8e0211 */
[--C-:B------:R-:W-:Y:S01]  /*13c0*/  IMAD.WIDE R6, R5, 0x4, R2.reuse ;  /* 0x0000000405067825 */ /* 0x100fe200078e0202 */
[----:B------:R-:W-:Y:S01]  /*13d0*/  MOV R5, UR9 ;  /* 0x0000000900057c02 */ /* 0x000fe20008000f00 */
[----:B------:R-:W-:Y:S01]  /*13e0*/  USHF.R.U32.HI UR9, URZ, 0x1f, UR11 ;  /* 0x0000001f3f097899 */ /* 0x000fe2000801160b */
[----:B------:R-:W-:Y:S01]  /*13f0*/  MOV R12, UR15 ;  /* 0x0000000f000c7c02 */ /* 0x000fe20008000f00 */
[----:B------:R-:W-:Y:S01]  /*1400*/  IMAD.WIDE R8, R9, 0x4, R2 ;  /* 0x0000000409087825 */ /* 0x000fe200078e0202 */
[----:B---3--:R0:W-:Y:S01]  /*1410*/  @P6 STG.E desc[UR22][R6.64], R15 ;  /* 0x0000000f06006986 */ /* 0x0081e2000c101916 */
[----:B------:R-:W-:Y:S01]  /*1420*/  ULEA.HI.SX32 UR14, UR11, UR9, 0x1a ;  /* 0x000000090b0e7291 */ /* 0x000fe2000f8fd23f */
[----:B------:R-:W-:Y:S01]  /*1430*/  ISETP.LT.AND P6, PT, R10, 0x600, !P0 ;  /* 0x000006000a00780c */ /* 0x000fe200047c1270 */
[----:B------:R-:W-:Y:S01]  /*1440*/  IMAD R5, R5, 0x3c1, R0 ;  /* 0x000003c105057824 */ /* 0x000fe200078e0200 */
[----:B----4-:R3:W-:Y:S01]  /*1450*/  @P5 STG.E desc[UR22][R8.64], R17 ;  /* 0x0000001108005986 */ /* 0x0107e2000c101916 */
[----:B------:R-:W-:Y:S01]  /*1460*/  UIMAD UR13, UR14, -0x180, UR16 ;  /* 0xfffffe800e0d78a4 */ /* 0x000fe2000f8e0210 */
[----:B------:R-:W-:Y:S01]  /*1470*/  IMAD.U32 R10, RZ, RZ, UR17 ;  /* 0x00000011ff0a7e24 */ /* 0x000fe2000f8e00ff */
[----:B0-----:R-:W-:Y:S01]  /*1480*/  MOV R15, UR10 ;  /* 0x0000000a000f7c02 */ /* 0x001fe20008000f00 */
[----:B------:R-:W-:-:S02]  /*1490*/  IMAD R7, R12, 0xf0400, R5 ;  /* 0x000f04000c077824 */ /* 0x000fc400078e0205 */
[----:B---3--:R-:W-:Y:S02]  /*14a0*/  IMAD.U32 R8, RZ, RZ, UR12 ;  /* 0x0000000cff087e24 */ /* 0x008fe4000f8e00ff */
[----:B------:R-:W-:Y:S01]  /*14b0*/  IMAD R5, R15, 0x3c1, R0 ;  /* 0x000003c10f057824 */ /* 0x000fe200078e0200 */
[----:B------:R-:W-:Y:S01]  /*14c0*/  UIMAD.WIDE UR10, UR8, 0x2aaaaaab, URZ ;  /* 0x2aaaaaab080a78a5 */ /* 0x000fe2000f8e023f */
[----:B------:R-:W-:Y:S01]  /*14d0*/  IMAD.WIDE R6, R7, 0x4, R2 ;  /* 0x0000000407067825 */ /* 0x000fe200078e0202 */
[----:B------:R-:W-:-:S03]  /*14e0*/  ISETP.LT.AND P5, PT, R10, 0x600, !P0 ;  /* 0x000006000a00780c */ /* 0x000fc600047a1270 */
[----:B------:R-:W-:Y:S01]  /*14f0*/  IMAD R9, R8, 0xf0400, R5 ;  /* 0x000f040008097824 */ /* 0x000fe200078e0205 */
[----:B------:R-:W-:Y:S01]  /*1500*/  MOV R5, UR13 ;  /* 0x0000000d00057c02 */ /* 0x000fe20008000f00 */
[----:B------:R-:W-:Y:S01]  /*1510*/  UIMAD.WIDE UR12, UR7, 0x2aaaaaab, URZ ;  /* 0x2aaaaaab070c78a5 */ /* 0x000fe2000f8e023f */
[----:B------:R-:W-:Y:S01]  /*1520*/  MOV R10, UR16 ;  /* 0x00000010000a7c02 */ /* 0x000fe20008000f00 */
[----:B------:R-:W-:Y:S01]  /*1530*/  USHF.R.U32.HI UR10, URZ, 0x1f, UR11 ;  /* 0x0000001f3f0a7899 */ /* 0x000fe2000801160b */
[----:B-1----:R0:W-:Y:S01]  /*1540*/  @P6 STG.E desc[UR22][R6.64], R11 ;  /* 0x0000000b06006986 */ /* 0x0021e2000c101916 */
[----:B------:R-:W-:Y:S01]  /*1550*/  IMAD.U32 R12, RZ, RZ, UR14 ;  /* 0x0000000eff0c7e24 */ /* 0x000fe2000f8e00ff */
[----:B------:R-:W-:Y:S01]  /*1560*/  ISETP.LT.AND P6, PT, R10, 0x600, !P0 ;  /* 0x000006000a00780c */ /* 0x000fe200047c1270 */
[----:B------:R-:W-:Y:S01]  /*1570*/  IMAD R5, R5, 0x3c1, R0 ;  /* 0x000003c105057824 */ /* 0x000fe200078e0200 */
[----:B------:R-:W-:Y:S02]  /*1580*/  UIMAD.WIDE UR14, UR6, 0x2aaaaaab, URZ ;  /* 0x2aaaaaab060e78a5 */ /* 0x000fe4000f8e023f */
[----:B------:R-:W-:-:S02]  /*1590*/  USHF.R.U32.HI UR12, URZ, 0x1f, UR13 ;  /* 0x0000001f3f0c7899 */ /* 0x000fc4000801160d */
[----:B------:R-:W-:Y:S01]  /*15a0*/  ULEA.HI.SX32 UR10, UR11, UR10, 0x1a ;  /* 0x0000000a0b0a7291 */ /* 0x000fe2000f8fd23f */
[----:B------:R-:W-:Y:S01]  /*15b0*/  IMAD R5, R12, 0xf0400, R5 ;  /* 0x000f04000c057824 */ /* 0x000fe200078e0205 */
[----:B------:R-:W-:Y:S01]  /*15c0*/  UIMAD.WIDE UR16, UR5, 0x2aaaaaab, URZ ;  /* 0x2aaaaaab051078a5 */ /* 0x000fe2000f8e023f */
[--C-:B------:R-:W-:Y:S01]  /*15d0*/  IMAD.WIDE R8, R9, 0x4, R2.reuse ;  /* 0x0000000409087825 */ /* 0x100fe200078e0202 */
[----:B------:R-:W-:Y:S02]  /*15e0*/  USHF.R.U32.HI UR11, URZ, 0x1f, UR15 ;  /* 0x0000001f3f0b7899 */ /* 0x000fe4000801160f */
[----:B------:R-:W-:Y:S02]  /*15f0*/  UIMAD UR14, UR10, -0x180, UR8 ;  /* 0xfffffe800a0e78a4 */ /* 0x000fe4000f8e0208 */
[----:B------:R-:W-:Y:S01]  /*1600*/  ULEA.HI.SX32 UR12, UR13, UR12, 0x1a ;  /* 0x0000000c0d0c7291 */ /* 0x000fe2000f8fd23f */
[----:B0-----:R-:W-:Y:S01]  /*1610*/  IMAD.WIDE R6, R5, 0x4, R2 ;  /* 0x0000000405067825 */ /* 0x001fe200078e0202 */
[----:B------:R-:W-:-:S02]  /*1620*/  USHF.R.U32.HI UR8, URZ, 0x1f, UR17 ;  /* 0x0000001f3f087899 */ /* 0x000fc40008011611 */
[----:B------:R-:W-:Y:S01]  /*1630*/  ULEA.HI.SX32 UR11, UR15, UR11, 0x1a ;  /* 0x0000000b0f0b7291 */ /* 0x000fe2000f8fd23f */
[----:B--2---:R0:W-:Y:S01]  /*1640*/  @P5 STG.E desc[UR22][R8.64], R13 ;  /* 0x0000000d08005986 */ /* 0x0041e2000c101916 */
[----:B------:R-:W-:Y:S01]  /*1650*/  UIMAD UR7, UR12, -0x180, UR7 ;  /* 0xfffffe800c0778a4 */ /* 0x000fe2000f8e0207 */
[----:B------:R-:W-:Y:S01]  /*1660*/  MOV R5, UR20 ;  /* 0x0000001400057c02 */ /* 0x000fe20008000f00 */
[----:B------:R-:W-:Y:S01]  /*1670*/  UIADD3 UR9, UR4, 0xa, URZ ;  /* 0x0000000a04097890 */ /* 0x000fe2000fffe03f */
[----:B------:R1:W-:Y:S01]  /*1680*/  @P6 STG.E desc[UR22][R6.64], R19 ;  /* 0x0000001306006986 */ /* 0x0003e2000c101916 */
[----:B------:R-:W-:Y:S02]  /*1690*/  ULEA.HI.SX32 UR8, UR17, UR8, 0x1a ;  /* 0x0000000811087291 */ /* 0x000fe4000f8fd23f */
[----:B------:R-:W-:Y:S01]  /*16a0*/  UIMAD UR6, UR11, -0x180, UR6 ;  /* 0xfffffe800b0678a4 */ /* 0x000fe2000f8e0206 */
[----:B------:R-:W-:Y:S01]  /*16b0*/  ISETP.LT.AND P6, PT, R5, 0x600, !P0 ;  /* 0x000006000500780c */ /* 0x000fe200047c1270 */
[----:B------:R-:W-:Y:S01]  /*16c0*/  UIMAD.WIDE UR18, UR9, 0x2aaaaaab, URZ ;  /* 0x2aaaaaab091278a5 */ /* 0x000fe2000f8e023f */
[----:B------:R-:W2:Y:S01]  /*16d0*/  LDS R19, [R4+0x1c1c] ;  /* 0x001c1c0004137984 */ /* 0x000ea20000000800 */
[----:B0-----:R-:W-:Y:S01]  /*16e0*/  IMAD.U32 R9, RZ, RZ, UR14 ;  /* 0x0000000eff097e24 */ /* 0x001fe2000f8e00ff */
[----:B------:R-:W-:Y:S01]  /*16f0*/  UIMAD UR5, UR8, -0x180, UR5 ;  /* 0xfffffe80080578a4 */ /* 0x000fe2000f8e0205 */
[----:B-1----:R-:W-:-:S02]  /*1700*/  MOV R6, UR10 ;  /* 0x0000000a00067c02 */ /* 0x002fc40008000f00 */
[--C-:B------:R-:W-:Y:S01]  /*1710*/  IMAD R5, R9, 0x3c1, R0.reuse ;  /* 0x000003c109057824 */ /* 0x100fe200078e0200 */
[----:B------:R-:W-:Y:S01]  /*1720*/  MOV R7, UR7 ;  /* 0x0000000700077c02 */ /* 0x000fe20008000f00 */
[----:B------:R-:W-:Y:S01]  /*1730*/  USHF.R.U32.HI UR13, URZ, 0x1f, UR19 ;  /* 0x0000001f3f0d7899 */ /* 0x000fe20008011613 */
[----:B------:R-:W-:Y:S01]  /*1740*/  MOV R9, UR6 ;  /* 0x0000000600097c02 */ /* 0x000fe20008000f00 */
[----:B------:R-:W-:Y:S01]  /*1750*/  IMAD R5, R6, 0xf0400, R5 ;  /* 0x000f040006057824 */ /* 0x000fe200078e0205 */
[----:B------:R-:W-:Y:S01]  /*1760*/  UIMAD.WIDE UR6, UR20, 0x2aaaaaab, URZ ;  /* 0x2aaaaaab140678a5 */ /* 0x000fe2000f8e023f */
[----:B------:R-:W-:Y:S02]  /*1770*/  IMAD.U32 R6, RZ, RZ, UR12 ;  /* 0x0000000cff067e24 */ /* 0x000fe4000f8e00ff */
[--C-:B------:R-:W-:Y:S01]  /*1780*/  IMAD R7, R7, 0x3c1, R0.reuse ;  /* 0x000003c107077824 */ /* 0x100fe200078e0200 */
[----:B------:R-:W-:Y:S01]  /*1790*/  ULEA.HI.SX32 UR13, UR19, UR13, 0x1a ;  /* 0x0000000d130d7291 */ /* 0x000fe2000f8fd23f */
[----:B------:R-:W-:Y:S01]  /*17a0*/  IMAD.U32 R11, RZ, RZ, UR5 ;  /* 0x00000005ff0b7e24 */ /* 0x000fe2000f8e00ff */
[----:B------:R-:W-:Y:S01]  /*17b0*/  USHF.R.U32.HI UR5, URZ, 0x1f, UR7 ;  /* 0x0000001f3f057899 */ /* 0x000fe20008011607 */
[----:B------:R-:W-:Y:S01]  /*17c0*/  IMAD R7, R6, 0xf0400, R7 ;  /* 0x000f040006077824 */ /* 0x000fe200078e0207 */
[----:B------:R-:W-:Y:S01]  /*17d0*/  MOV R10, UR9 ;  /* 0x00000009000a7c02 */ /* 0x000fe20008000f00 */
[----:B------:R-:W-:Y:S01]  /*17e0*/  UIMAD UR9, UR13, -0x180, UR9 ;  /* 0xfffffe800d0978a4 */ /* 0x000fe2000f8e0209 */
[----:B------:R-:W-:Y:S01]  /*17f0*/  MOV R6, UR11 ;  /* 0x0000000b00067c02 */ /* 0x000fe20008000f00 */
[--C-:B------:R-:W-:Y:S01]  /*1800*/  IMAD R9, R9, 0x3c1, R0.reuse ;  /* 0x000003c109097824 */ /* 0x100fe200078e0200 */
[----:B------:R-:W-:Y:S01]  /*1810*/  ULEA.HI.SX32 UR5, UR7, UR5, 0x1a ;  /* 0x0000000507057291 */ /* 0x000fe2000f8fd23f */
[----:B------:R-:W-:-:S02]  /*1820*/  IMAD R11, R11, 0x3c1, R0 ;  /* 0x000003c10b0b7824 */ /* 0x000fc400078e0200 */
[----:B------:R-:W-:Y:S01]  /*1830*/  IMAD R9, R6, 0xf0400, R9 ;  /* 0x000f040006097824 */ /* 0x000fe200078e0209 */
[----:B------:R-:W-:Y:S01]  /*1840*/  MOV R6, UR8 ;  /* 0x0000000800067c02 */ /* 0x000fe20008000f00 */
[----:B------:R-:W-:Y:S01]  /*1850*/  UIMAD UR20, UR5, -0x180, UR20 ;  /* 0xfffffe80051478a4 */ /* 0x000fe2000f8e0214 */
[----:B------:R-:W-:-:S03]  /*1860*/  MOV R13, UR9 ;  /* 0x00000009000d7c02 */ /* 0x000fc60008000f00 */
[----:B------:R-:W-:Y:S02]  /*1870*/  IMAD R11, R6, 0xf0400, R11 ;  /* 0x000f0400060b7824 */ /* 0x000fe400078e020b */
[----:B------:R-:W-:Y:S01]  /*1880*/  IMAD.U32 R6, RZ, RZ, UR13 ;  /* 0x0000000dff067e24 */ /* 0x000fe2000f8e00ff */
[----:B------:R-:W-:Y:S01]  /*1890*/  MOV R15, UR20 ;  /* 0x00000014000f7c02 */ /* 0x000fe20008000f00 */
[----:B------:R-:W-:Y:S01]  /*18a0*/  IMAD R13, R13, 0x3c1, R0 ;  /* 0x000003c10d0d7824 */ /* 0x000fe200078e0200 */
[----:B------:R-:W-:-:S03]  /*18b0*/  MOV R17, UR5 ;  /* 0x0000000500117c02 */ /* 0x000fc60008000f00 */
[----:B------:R-:W-:Y:S02]  /*18c0*/  IMAD R13, R6, 0xf0400, R13 ;  /* 0x000f0400060d7824 */ /* 0x000fe400078e020d */
[----:B------:R-:W-:Y:S01]  /*18d0*/  IMAD R6, R15, 0x3c1, R0 ;  /* 0x000003c10f067824 */ /* 0x000fe200078e0200 */
[----:B------:R-:W-:-:S03]  /*18e0*/  UIADD3 UR5, UR4, 0x8, URZ ;  /* 0x0000000804057890 */ /* 0x000fc6000fffe03f */
[----:B------:R-:W-:Y:S01]  /*18f0*/  IMAD R15, R17, 0xf0400, R6 ;  /* 0x000f0400110f7824 */ /* 0x000fe200078e0206 */
[----:B------:R-:W-:-:S03]  /*1900*/  UIMAD.WIDE UR6, UR5, 0x2aaaaaab, URZ ;  /* 0x2aaaaaab050678a5 */ /* 0x000fc6000f8e023f */
[----:B------:R-:W-:Y:S01]  /*1910*/  IMAD.WIDE R14, R15, 0x4, R2 ;  /* 0x000000040f0e7825 */ /* 0x000fe200078e0202 */
[----:B------:R-:W-:-:S04]  /*1920*/  USHF.R.U32.HI UR6, URZ, 0x1f, UR7 ;  /* 0x0000001f3f067899 */ /* 0x000fc80008011607 */
[----:B--2---:R0:W-:Y:S04]  /*1930*/  @P6 STG.E desc[UR22][R14.64], R19 ;  /* 0x000000130e006986 */ /* 0x0041e8000c101916 */
[----:B------:R-:W1:Y:S01]  /*1940*/  LDS R19, [R4+0x2020] ;  /* 0x0020200004137984 */ /* 0x000e620000000800 */
[----:B------:R-:W-:Y:S01]  /*1950*/  ULEA.HI.SX32 UR6, UR7, UR6, 0x1a ;  /* 0x0000000607067291 */ /* 0x000fe2000f8fd23f */
[----:B------:R-:W-:-:S03]  /*1960*/  MOV R6, UR5 ;  /* 0x0000000500067c02 */ /* 0x000fc60008000f00 */
[----:B------:R-:W-:Y:S02]  /*1970*/  UIMAD UR5, UR6, -0x180, UR5 ;  /* 0xfffffe80060578a4 */ /* 0x000fe4000f8e0205 */
[----:B------:R-:W-:-:S04]  /*1980*/  MOV R21, UR6 ;  /* 0x0000000600157c02 */ /* 0x000fc80008000f00 */
[----:B------:R-:W-:Y:S01]  /*1990*/  IMAD.U32 R17, RZ, RZ, UR5 ;  /* 0x00000005ff117e24 */ /* 0x000fe2000f8e00ff */
[----:B------:R-:W-:-:S04]  /*19a0*/  UIADD3 UR5, UR4, 0x9, URZ ;  /* 0x0000000904057890 */ /* 0x000fc8000fffe03f */
[----:B------:R-:W-:Y:S01]  /*19b0*/  UIMAD.WIDE UR6, UR5, 0x2aaaaaab, URZ ;  /* 0x2aaaaaab050678a5 */ /* 0x000fe2000f8e023f */
[----:B------:R-:W-:Y:S01]  /*19c0*/  ISETP.LT.AND P6, PT, R6, 0x600, !P0 ;  /* 0x000006000600780c */ /* 0x000fe200047c1270 */
[----:B------:R-:W-:Y:S02]  /*19d0*/  IMAD R6, R17, 0x3c1, R0 ;  /* 0x000003c111067824 */ /* 0x000fe400078e0200 */
[----:B------:R-:W-:Y:S02]  /*19e0*/  USHF.R.U32.HI UR6, URZ, 0x1f, UR7 ;  /* 0x0000001f3f067899 */ /* 0x000fe40008011607 */
[----:B------:R-:W-:Y:S02]  /*19f0*/  IMAD R17, R21, 0xf0400, R6 ;  /* 0x000f040015117824 */ /* 0x000fe400078e0206 */
[----:B------:R-:W-:Y:S01]  /*1a00*/  ULEA.HI.SX32 UR6, UR7, UR6, 0x1a ;  /* 0x0000000607067291 */ /* 0x000fe2000f8fd23f */
[----:B------:R-:W-:-:S03]  /*1a10*/  MOV R6, UR5 ;  /* 0x0000000500067c02 */ /* 0x000fc60008000f00 */
[----:B------:R-:W-:Y:S01]  /*1a20*/  UIMAD UR5, UR6, -0x180, UR5 ;  /* 0xfffffe80060578a4 */ /* 0x000fe2000f8e0205 */
[----:B0-----:R-:W-:-:S05]  /*1a30*/  IMAD.WIDE R14, R17, 0x4, R2 ;  /* 0x00000004110e7825 */ /* 0x001fca00078e0202 */
[----:B------:R-:W-:Y:S01]  /*1a40*/  MOV R17, UR5 ;  /* 0x0000000500117c02 */ /* 0x000fe20008000f00 */
[----:B------:R-:W-:Y:S01]  /*1a50*/  IMAD.U32 R21, RZ, RZ, UR6 ;  /* 0x00000006ff157e24 */ /* 0x000fe2000f8e00ff */
[----:B-1----:R0:W-:Y:S01]  /*1a60*/  @P6 STG.E desc[UR22][R14.64], R19 ;  /* 0x000000130e006986 */ /* 0x0021e2000c101916 */
[----:B------:R-:W-:Y:S02]  /*1a70*/  ISETP.LT.AND P6, PT, R6, 0x600, !P0 ;  /* 0x000006000600780c */ /* 0x000fe400047c1270 */
[----:B------:R-:W-:-:S04]  /*1a80*/  IMAD R6, R17, 0x3c1, R0 ;  /* 0x000003c111067824 */ /* 0x000fc800078e0200 */
[----:B------:R-:W-:Y:S02]  /*1a90*/  IMAD R17, R21, 0xf0400, R6 ;  /* 0x000f040015117824 */ /* 0x000fe400078e0206 */
[----:B------:R-:W1:Y:S01]  /*1aa0*/  LDS R21, [R4+0x2424] ;  /* 0x0024240004157984 */ /* 0x000e620000000800 */
[----:B------:R-:W-:-:S04]  /*1ab0*/  UIADD3 UR6, UR4, 0xf, URZ ;  /* 0x0000000f04067890 */ /* 0x000fc8000fffe03f */
[----:B------:R-:W-:-:S04]  /*1ac0*/  UIMAD.WIDE UR4, UR6, 0x2aaaaaab, URZ ;  /* 0x2aaaaaab060478a5 */ /* 0x000fc8000f8e023f */
[----:B------:R-:W-:Y:S01]  /*1ad0*/  USHF.R.U32.HI UR4, URZ, 0x1f, UR5 ;  /* 0x0000001f3f047899 */ /* 0x000fe20008011605 */
[----:B------:R-:W-:-:S03]  /*1ae0*/  MOV R6, UR6 ;  /* 0x0000000600067c02 */ /* 0x000fc60008000f00 */
[----:B------:R-:W-:-:S04]  /*1af0*/  ULEA.HI.SX32 UR4, UR5, UR4, 0x1a ;  /* 0x0000000405047291 */ /* 0x000fc8000f8fd23f */
[----:B------:R-:W-:Y:S01]  /*1b00*/  UIMAD UR6, UR4, -0x180, UR6 ;  /* 0xfffffe80040678a4 */ /* 0x000fe2000f8e0206 */
[----:B------:R-:W-:-:S05]  /*1b10*/  ISETP.LT.AND P5, PT, R10, 0x600, !P0 ;  /* 0x000006000a00780c */ /* 0x000fca00047a1270 */
[----:B0-----:R-:W-:Y:S02]  /*1b20*/  MOV R15, UR6 ;  /* 0x00000006000f7c02 */ /* 0x001fe40008000f00 */
[----:B------:R-:W-:Y:S01]  /*1b30*/  ISETP.LT.AND P0, PT, R6, 0x600, !P0 ;  /* 0x000006000600780c */ /* 0x000fe20004701270 */
[----:B------:R-:W-:-:S04]  /*1b40*/  IMAD.WIDE R12, R13, 0x4, R2 ;  /* 0x000000040d0c7825 */ /* 0x000fc800078e0202 */
[----:B------:R-:W-:Y:S02]  /*1b50*/  IMAD R0, R15, 0x3c1, R0 ;  /* 0x000003c10f007824 */ /* 0x000fe400078e0200 */
[----:B------:R-:W-:-:S04]  /*1b60*/  IMAD.WIDE R14, R17, 0x4, R2 ;  /* 0x00000004110e7825 */ /* 0x000fc800078e0202 */
[----:B------:R-:W-:-:S04]  /*1b70*/  IMAD.WIDE R10, R11, 0x4, R2 ;  /* 0x000000040b0a7825 */ /* 0x000fc800078e0202 */
[--C-:B------:R-:W-:Y:S01]  /*1b80*/  IMAD.WIDE R8, R9, 0x4, R2.reuse ;  /* 0x0000000409087825 */ /* 0x100fe200078e0202 */
[----:B-1----:R0:W-:Y:S03]  /*1b90*/  @P6 STG.E desc[UR22][R14.64], R21 ;  /* 0x000000150e006986 */ /* 0x0021e6000c101916 */
[--C-:B------:R-:W-:Y:S01]  /*1ba0*/  IMAD.WIDE R6, R7, 0x4, R2.reuse ;  /* 0x0000000407067825 */ /* 0x100fe200078e0202 */
[----:B------:R0:W-:Y:S03]  /*1bb0*/  @P5 STG.E desc[UR22][R12.64], R23 ;  /* 0x000000170c005986 */ /* 0x0001e6000c101916 */
[----:B------:R-:W-:Y:S01]  /*1bc0*/  IMAD.WIDE R16, R5, 0x4, R2 ;  /* 0x0000000405107825 */ /* 0x000fe200078e0202 */
[----:B------:R0:W-:Y:S01]  /*1bd0*/  @P4 STG.E desc[UR22][R10.64], R25 ;  /* 0x000000190a004986 */ /* 0x0001e2000c101916 */
[----:B------:R-:W-:-:S03]  /*1be0*/  MOV R19, UR4 ;  /* 0x0000000400137c02 */ /* 0x000fc60008000f00 */
[----:B------:R0:W-:Y:S04]  /*1bf0*/  @P3 STG.E desc[UR22][R8.64], R27 ;  /* 0x0000001b08003986 */ /* 0x0001e8000c101916 */
[----:B------:R0:W-:Y:S01]  /*1c00*/  @P2 STG.E desc[UR22][R6.64], R29 ;  /* 0x0000001d06002986 */ /* 0x0001e2000c101916 */
[----:B------:R-:W-:-:S03]  /*1c10*/  IMAD R19, R19, 0xf0400, R0 ;  /* 0x000f040013137824 */ /* 0x000fc600078e0200 */
[----:B------:R0:W-:Y:S02]  /*1c20*/  @P1 STG.E desc[UR22][R16.64], R31 ;  /* 0x0000001f10001986 */ /* 0x0001e4000c101916 */
[----:B0-----:R-:W-:Y:S05]  /*1c30*/  @!P0 EXIT ;  /* 0x000000000000894d */ /* 0x001fea0003800000 */
[----:B------:R-:W0:Y:S01]  /*1c40*/  LDS R5, [R4+0x3c3c] ;  /* 0x003c3c0004057984 */ /* 0x000e220000000800 */
[----:B------:R-:W-:-:S05]  /*1c50*/  IMAD.WIDE R2, R19, 0x4, R2 ;  /* 0x0000000413027825 */ /* 0x000fca00078e0202 */
[----:B0-----:R-:W-:Y:S01]  /*1c60*/  STG.E desc[UR22][R2.64], R5 ;  /* 0x0000000502007986 */ /* 0x001fe2000c101916 */
[----:B------:R-:W-:Y:S05]  /*1c70*/  EXIT ;  /* 0x000000000000794d */ /* 0x000fea0003800000 */
.L_x_0:
[----:B------:R-:W-:-:S00]  /*1c80*/  BRA `(.L_x_0) ;  /* 0xfffffffc00fc7947 */ /* 0x000fc0000383ffff */
[----:B------:R-:W-:-:S00]  /*1c90*/  NOP ;  /* 0x0000000000007918 */ /* 0x000fc00000000000 */
        /* <DEDUP_REMOVED lines=14> */
.L_x_1:


//--------------------- .nv.global.init           --------------------------
	.section	.nv.global.init,"aw",@progbits
.nv.global.init:
	.type		_$_str,@object
	.size		_$_str,(_$_str_$_2 - _$_str)
_$_str:
        /*0000*/ 	.byte	0x5f, 0x5f, 0x43, 0x55, 0x44, 0x41, 0x5f, 0x46, 0x54, 0x5a, 0x00
	.type		_$_str_$_2,@object
	.size		_$_str_$_2,(.L_1 - _$_str_$_2)
_$_str_$_2:
        /*000b*/ 	.byte	0x5f, 0x5f, 0x43, 0x55, 0x44, 0x41, 0x5f, 0x50, 0x52, 0x45, 0x43, 0x5f, 0x53, 0x51, 0x52, 0x54
        /*001b*/ 	.byte	0x00
.L_1:


//--------------------- .nv.shared.triton_poi_fused__native_batch_norm_legit_no_training_relu_7 --------------------------
	.section	.nv.shared.triton_poi_fused__native_batch_norm_legit_no_training_relu_7,"aw",@nobits
	.sectionflags	@""
	.align	16
	.zero		1024


//--------------------- .nv.constant0.triton_poi_fused__native_batch_norm_legit_no_training_relu_7 --------------------------
	.section	.nv.constant0.triton_poi_fused__native_batch_norm_legit_no_training_relu_7,"a",@progbits
	.sectionflags	@""
	.align	4
.nv.constant0.triton_poi_fused__native_batch_norm_legit_no_training_relu_7:
	.zero		584
